	.target	sm_90a

	.elftype	@"ET_EXEC"


//--------------------- .note.nv.tkinfo           --------------------------
	.section	.note.nv.tkinfo,"",@"SHT_NOTE"
	.sectionflags	@"SHF_NOTE_NV_TKINFO"
	.tkinfo
        /*0018*/ 	.word	0x00000002
        /*0030*/ 	.string	""
        /*0030*/ 	.string	"ptxas"
        /*0030*/ 	.string	"Cuda compilation tools, release 13.0, V13.0.88"
        /*0030*/ 	.string	"Build cuda_13.0.r13.0/compiler.36424714_0"
        /*0030*/ 	.string	"-v  -suppress-debug-info  -lineinfo  -arch sm_90a "



//--------------------- .note.nv.cuinfo           --------------------------
	.section	.note.nv.cuinfo,"",@"SHT_NOTE"
	.sectionflags	@"SHF_NOTE_NV_CUINFO"
        /*0018*/ 	.short	0x0002
        /*001a*/ 	.short	0x005a
        /*001c*/ 	.short	0x0082
	.zero		2


//--------------------- .nv.info                  --------------------------
	.section	.nv.info,"",@"SHT_CUDA_INFO"
	.align	4


	//----- nvinfo : EIATTR_REGCOUNT
	.align		4
        /*0000*/ 	.byte	0x04, 0x2f
        /*0002*/ 	.short	(.L_1 - .L_0)
	.align		4
.L_0:
        /*0004*/ 	.word	index@(gluon_wgmma)
        /*0008*/ 	.word	0x0000009a


	//----- nvinfo : EIATTR_FRAME_SIZE
	.align		4
.L_1:
        /*000c*/ 	.byte	0x04, 0x11
        /*000e*/ 	.short	(.L_3 - .L_2)
	.align		4
.L_2:
        /*0010*/ 	.word	index@(gluon_wgmma)
        /*0014*/ 	.word	0x00000000


	//----- nvinfo : EIATTR_MIN_STACK_SIZE
	.align		4
.L_3:
        /*0018*/ 	.byte	0x04, 0x12
        /*001a*/ 	.short	(.L_5 - .L_4)
	.align		4
.L_4:
        /*001c*/ 	.word	index@(gluon_wgmma)
        /*0020*/ 	.word	0x00000000
.L_5:


//--------------------- .nv.compat                --------------------------
	.section	.nv.compat,"",@"SHT_CUDA_COMPAT_INFO"
	.align	4
        /*0000*/ 	.byte	0x02, 0x09, 0x01, 0x00, 0x02, 0x02, 0x04, 0x00, 0x02, 0x05, 0x05, 0x00, 0x03, 0x07, 0x01, 0x01
        /*0010*/ 	.byte	0x02, 0x03, 0x03, 0x00, 0x02, 0x06, 0x01, 0x00, 0x04, 0x0b, 0x08, 0x00, 0x00, 0x00, 0x00, 0x00
        /*0020*/ 	.byte	0x00, 0x00, 0x00, 0x00


//--------------------- .nv.info.gluon_wgmma      --------------------------
	.section	.nv.info.gluon_wgmma,"",@"SHT_CUDA_INFO"
	.sectionflags	@""
	.align	4


	//----- nvinfo : EIATTR_CUDA_API_VERSION
	.align		4
        /*0000*/ 	.byte	0x04, 0x37
        /*0002*/ 	.short	(.L_7 - .L_6)
.L_6:
        /*0004*/ 	.word	0x00000082


	//----- nvinfo : EIATTR_KPARAM_INFO
	.align		4
.L_7:
        /*0008*/ 	.byte	0x04, 0x17
        /*000a*/ 	.short	(.L_9 - .L_8)
.L_8:
        /*000c*/ 	.word	0x00000000
        /*0010*/ 	.short	0x000a
        /*0012*/ 	.short	0x0048
        /*0014*/ 	.byte	0x00, 0xf4, 0x21, 0x00


	//----- nvinfo : EIATTR_KPARAM_INFO
	.align		4
.L_9:
        /*0018*/ 	.byte	0x04, 0x17
        /*001a*/ 	.short	(.L_11 - .L_10)
.L_10:
        /*001c*/ 	.word	0x00000000
        /*0020*/ 	.short	0x0009
        /*0022*/ 	.short	0x0040
        /*0024*/ 	.byte	0x00, 0xf4, 0x21, 0x00


	//----- nvinfo : EIATTR_KPARAM_INFO
	.align		4
.L_11:
        /*0028*/ 	.byte	0x04, 0x17
        /*002a*/ 	.short	(.L_13 - .L_12)
.L_12:
        /*002c*/ 	.word	0x00000000
        /*0030*/ 	.short	0x0008
        /*0032*/ 	.short	0x0038
        /*0034*/ 	.byte	0x00, 0xf0, 0x21, 0x00


	//----- nvinfo : EIATTR_KPARAM_INFO
	.align		4
.L_13:
        /*0038*/ 	.byte	0x04, 0x17
        /*003a*/ 	.short	(.L_15 - .L_14)
.L_14:
        /*003c*/ 	.word	0x00000000
        /*0040*/ 	.short	0x0007
        /*0042*/ 	.short	0x0030
        /*0044*/ 	.byte	0x00, 0xf0, 0x21, 0x00


	//----- nvinfo : EIATTR_KPARAM_INFO
	.align		4
.L_15:
        /*0048*/ 	.byte	0x04, 0x17
        /*004a*/ 	.short	(.L_17 - .L_16)
.L_16:
        /*004c*/ 	.word	0x00000000
        /*0050*/ 	.short	0x0006
        /*0052*/ 	.short	0x0028
        /*0054*/ 	.byte	0x00, 0xf0, 0x21, 0x00


	//----- nvinfo : EIATTR_KPARAM_INFO
	.align		4
.L_17:
        /*0058*/ 	.byte	0x04, 0x17
        /*005a*/ 	.short	(.L_19 - .L_18)
.L_18:
        /*005c*/ 	.word	0x00000000
        /*0060*/ 	.short	0x0005
        /*0062*/ 	.short	0x0020
        /*0064*/ 	.byte	0x00, 0xf0, 0x11, 0x00


	//----- nvinfo : EIATTR_KPARAM_INFO
	.align		4
.L_19:
        /*0068*/ 	.byte	0x04, 0x17
        /*006a*/ 	.short	(.L_21 - .L_20)
.L_20:
        /*006c*/ 	.word	0x00000000
        /*0070*/ 	.short	0x0004
        /*0072*/ 	.short	0x001c
        /*0074*/ 	.byte	0x00, 0xf0, 0x11, 0x00


	//----- nvinfo : EIATTR_KPARAM_INFO
	.align		4
.L_21:
        /*0078*/ 	.byte	0x04, 0x17
        /*007a*/ 	.short	(.L_23 - .L_22)
.L_22:
        /*007c*/ 	.word	0x00000000
        /*0080*/ 	.short	0x0003
        /*0082*/ 	.short	0x0018
        /*0084*/ 	.byte	0x00, 0xf0, 0x11, 0x00


	//----- nvinfo : EIATTR_KPARAM_INFO
	.align		4
.L_23:
        /*0088*/ 	.byte	0x04, 0x17
        /*008a*/ 	.short	(.L_25 - .L_24)
.L_24:
        /*008c*/ 	.word	0x00000000
        /*0090*/ 	.short	0x0002
        /*0092*/ 	.short	0x0010
        /*0094*/ 	.byte	0x00, 0xf4, 0x21, 0x00


	//----- nvinfo : EIATTR_KPARAM_INFO
	.align		4
.L_25:
        /*0098*/ 	.byte	0x04, 0x17
        /*009a*/ 	.short	(.L_27 - .L_26)
.L_26:
        /*009c*/ 	.word	0x00000000
        /*00a0*/ 	.short	0x0001
        /*00a2*/ 	.short	0x0008
        /*00a4*/ 	.byte	0x00, 0xf4, 0x21, 0x00


	//----- nvinfo : EIATTR_KPARAM_INFO
	.align		4
.L_27:
        /*00a8*/ 	.byte	0x04, 0x17
        /*00aa*/ 	.short	(.L_29 - .L_28)
.L_28:
        /*00ac*/ 	.word	0x00000000
        /*00b0*/ 	.short	0x0000
        /*00b2*/ 	.short	0x0000
        /*00b4*/ 	.byte	0x00, 0xf4, 0x21, 0x00


	//----- nvinfo : EIATTR_SPARSE_MMA_MASK
	.align		4
.L_29:
        /*00b8*/ 	.byte	0x03, 0x50
        /*00ba*/ 	.short	0x0000


	//----- nvinfo : EIATTR_MAXREG_COUNT
	.align		4
        /*00bc*/ 	.byte	0x03, 0x1b
        /*00be*/ 	.short	0x00ff


	//----- nvinfo : EIATTR_NUM_BARRIERS
	.align		4
        /*00c0*/ 	.byte	0x02, 0x4c
        /*00c2*/ 	.byte	0x01
	.zero		1


	//----- nvinfo : EIATTR_MERCURY_ISA_VERSION
	.align		4
        /*00c4*/ 	.byte	0x03, 0x5f
        /*00c6*/ 	.short	0x0101


	//----- nvinfo : EIATTR_INT_WARP_WIDE_INSTR_OFFSETS
	.align		4
        /*00c8*/ 	.byte	0x04, 0x31
        /*00ca*/ 	.short	(.L_31 - .L_30)


	//   ....[0]....
.L_30:
        /*00cc*/ 	.word	0x00001630


	//   ....[1]....
        /*00d0*/ 	.word	0x000016c0


	//   ....[2]....
        /*00d4*/ 	.word	0x00001cf0


	//   ....[3]....
        /*00d8*/ 	.word	0x00001d00


	//   ....[4]....
        /*00dc*/ 	.word	0x00001d10


	//   ....[5]....
        /*00e0*/ 	.word	0x00001d20


	//   ....[6]....
        /*00e4*/ 	.word	0x00002220


	//   ....[7]....
        /*00e8*/ 	.word	0x000022a0


	//----- nvinfo : EIATTR_COOP_GROUP_MASK_REGIDS
	.align		4
.L_31:
        /*00ec*/ 	.byte	0x04, 0x29
        /*00ee*/ 	.short	(.L_33 - .L_32)


	//   ....[0]....
.L_32:
        /*00f0*/ 	.word	0xffffffff


	//   ....[1]....
        /*00f4*/ 	.word	0xffffffff


	//   ....[2]....
        /*00f8*/ 	.word	0xffffffff


	//----- nvinfo : EIATTR_COOP_GROUP_INSTR_OFFSETS
	.align		4
.L_33:
        /*00fc*/ 	.byte	0x04, 0x28
        /*00fe*/ 	.short	(.L_35 - .L_34)


	//   ....[0]....
.L_34:
        /*0100*/ 	.word	0x00000150


	//   ....[1]....
        /*0104*/ 	.word	0x00000700


	//   ....[2]....
        /*0108*/ 	.word	0x00000cf0


	//----- nvinfo : EIATTR_MBARRIER_INSTR_OFFSETS
	.align		4
.L_35:
        /*010c*/ 	.byte	0x04, 0x39
        /*010e*/ 	.short	(.L_37 - .L_36)


	//   ....[0]....
.L_36:
        /*0110*/ 	.word	0x00001750
        /*0114*/ 	.word	0x000000ff
        /*0118*/ 	.word	0x00004000
        /*011c*/ 	.short	0x0100
        /*011e*/ 	.byte	0x08
	.zero		1


	//   ....[1]....
        /*0120*/ 	.word	0x00001e30
        /*0124*/ 	.word	0x000000ff
        /*0128*/ 	.word	0x00004000
        /*012c*/ 	.short	0x010a
        /*012e*/ 	.byte	0x08
	.zero		1


	//   ....[2]....
        /*0130*/ 	.word	0x00002060
        /*0134*/ 	.word	0x000000ff
        /*0138*/ 	.word	0x00004000
        /*013c*/ 	.short	0x0108
        /*013e*/ 	.byte	0x08
	.zero		1


	//   ....[3]....
        /*0140*/ 	.word	0x000026a0
        /*0144*/ 	.word	0x000000ff
        /*0148*/ 	.word	0x00004000
        /*014c*/ 	.short	0x010a
        /*014e*/ 	.byte	0x08
	.zero		1


	//----- nvinfo : EIATTR_NUM_MBARRIERS
	.align		4
.L_37:
        /*0150*/ 	.byte	0x03, 0x38
        /*0152*/ 	.short	0x0001


	//----- nvinfo : EIATTR_EXIT_INSTR_OFFSETS
	.align		4
        /*0154*/ 	.byte	0x04, 0x1c
        /*0156*/ 	.short	(.L_39 - .L_38)


	//   ....[0]....
.L_38:
        /*0158*/ 	.word	0x00002690


	//----- nvinfo : EIATTR_REQNTID
	.align		4
.L_39:
        /*015c*/ 	.byte	0x04, 0x10
        /*015e*/ 	.short	(.L_41 - .L_40)
.L_40:
        /*0160*/ 	.word	0x00000080
        /*0164*/ 	.word	0x00000001
        /*0168*/ 	.word	0x00000001


	//----- nvinfo : EIATTR_CRS_STACK_SIZE
	.align		4
.L_41:
        /*016c*/ 	.byte	0x04, 0x1e
        /*016e*/ 	.short	(.L_43 - .L_42)
.L_42:
        /*0170*/ 	.word	0x00000000


	//----- nvinfo : EIATTR_CBANK_PARAM_SIZE
	.align		4
.L_43:
        /*0174*/ 	.byte	0x03, 0x19
        /*0176*/ 	.short	0x0050


	//----- nvinfo : EIATTR_PARAM_CBANK
	.align		4
        /*0178*/ 	.byte	0x04, 0x0a
        /*017a*/ 	.short	(.L_45 - .L_44)
	.align		4
.L_44:
        /*017c*/ 	.word	index@(.nv.constant0.gluon_wgmma)
        /*0180*/ 	.short	0x0210
        /*0182*/ 	.short	0x0050


	//----- nvinfo : EIATTR_SW_WAR
	.align		4
.L_45:
        /*0184*/ 	.byte	0x04, 0x36
        /*0186*/ 	.short	(.L_47 - .L_46)
.L_46:
        /*0188*/ 	.word	0x00000008
.L_47:


//--------------------- .nv.callgraph             --------------------------
	.section	.nv.callgraph,"",@"SHT_CUDA_CALLGRAPH"
	.align	4
	.sectionentsize	8
	.align		4
        /*0000*/ 	.word	0x00000000
	.align		4
        /*0004*/ 	.word	0xffffffff
	.align		4
        /*0008*/ 	.word	0x00000000
	.align		4
        /*000c*/ 	.word	0xfffffffe
	.align		4
        /*0010*/ 	.word	0x00000000
	.align		4
        /*0014*/ 	.word	0xfffffffd
	.align		4
        /*0018*/ 	.word	0x00000000
	.align		4
        /*001c*/ 	.word	0xfffffffc


//--------------------- .text.gluon_wgmma         --------------------------
	.section	.text.gluon_wgmma,"ax",@progbits
	.align	128
        .global         gluon_wgmma
        .type           gluon_wgmma,@function
        .size           gluon_wgmma,(.L_x_52 - gluon_wgmma)
        .other          gluon_wgmma,@"STO_CUDA_ENTRY STV_DEFAULT"
gluon_wgmma:
.text.gluon_wgmma:
[----:B------:R-:W-:Y:S01]  /*0000*/  LDC R1, c[0x0][0x28] ;  /* 0x00000a00ff017b82 */ /* 0x000fe20000000800 */
[----:B------:R-:W1:Y:S07]  /*0010*/  S2R R0, SR_TID.X ;  /* 0x0000000000007919 */ /* 0x000e6e0000002100 */
[----:B------:R-:W2:Y:S01]  /*0020*/  S2UR UR4, SR_CgaCtaId ;  /* 0x00000000000479c3 */ /* 0x000ea20000008800 */
[----:B------:R-:W-:Y:S01]  /*0030*/  UMOV UR8, 0x400 ;  /* 0x0000040000087882 */ /* 0x000fe20000000000 */
[----:B------:R-:W-:Y:S01]  /*0040*/  ULDC UR6, c[0x0][0xc] ;  /* 0x0000030000067ab9 */ /* 0x000fe20000000800 */
[----:B------:R-:W-:Y:S01]  /*0050*/  ULDC.64 UR24, c[0x0][0x250] ;  /* 0x0000940000187ab9 */ /* 0x000fe20000000a00 */
[----:B------:R-:W-:Y:S04]  /*0060*/  BSSY B0, `(.L_x_0) ;  /* 0x000001e000007945 */ /* 0x000fe80003800000 */
[----:B------:R-:W3:Y:S08]  /*0070*/  LDC R5, c[0x0][0x228] ;  /* 0x00008a00ff057b82 */ /* 0x000ef00000000800 */
[----:B------:R-:W4:Y:S08]  /*0080*/  LDC R12, c[0x0][0x230] ;  /* 0x00008c00ff0c7b82 */ /* 0x000f300000000800 */
[----:B------:R-:W-:Y:S01]  /*0090*/  S2UR UR36, SR_CTAID.Y ;  /* 0x00000000002479c3 */ /* 0x000fe20000002600 */
[----:B--2---:R-:W-:-:S03]  /*00a0*/  ULEA UR8, UR4, UR8, 0x18 ;  /* 0x0000000804087291 */ /* 0x004fc6000f8ec03f */
[----:B------:R-:W-:Y:S01]  /*00b0*/  ULDC UR4, c[0x0][0x10] ;  /* 0x0000040000047ab9 */ /* 0x000fe20000000800 */
[----:B-1----:R-:W-:-:S03]  /*00c0*/  LOP3.LUT R4, R0, 0x7f, RZ, 0xc0, !PT ;  /* 0x0000007f00047812 */ /* 0x002fc600078ec0ff */
[----:B------:R-:W1:Y:S01]  /*00d0*/  S2UR UR5, SR_CTAID.Z ;  /* 0x00000000000579c3 */ /* 0x000e620000002700 */
[----:B---3--:R-:W-:Y:S01]  /*00e0*/  VIADD R5, R5, 0xffffffff ;  /* 0xffffffff05057836 */ /* 0x008fe20000000000 */
[C---:B------:R-:W-:Y:S02]  /*00f0*/  ISETP.GE.U32.AND P0, PT, R4.reuse, 0x20, PT ;  /* 0x000000200400780c */ /* 0x040fe40003f06070 */
[C---:B------:R-:W-:Y:S02]  /*0100*/  ISETP.NE.U32.AND P2, PT, R4.reuse, RZ, PT ;  /* 0x000000ff0400720c */ /* 0x040fe40003f45070 */
[----:B------:R-:W-:Y:S02]  /*0110*/  LEA R10, R4, UR8, 0x2 ;  /* 0x00000008040a7c11 */ /* 0x000fe4000f8e10ff */
[----:B------:R-:W2:Y:S01]  /*0120*/  S2UR UR37, SR_CTAID.X ;  /* 0x00000000002579c3 */ /* 0x000ea20000002500 */
[----:B----4-:R-:W-:-:S06]  /*0130*/  VIADD R8, R12, 0xffffffff ;  /* 0xffffffff0c087836 */ /* 0x010fcc0000000000 */
[----:B------:R3:W-:Y:S01]  /*0140*/  @!P0 STS [R10], RZ ;  /* 0x000000ff0a008388 */ /* 0x0007e20000000800 */
[----:B------:R-:W-:-:S03]  /*0150*/  NOP ;  /* 0x0000000000007918 */ /* 0x000fc60000000000 */
[----:B------:R3:W-:Y:S01]  /*0160*/  @!P2 STS [UR8+0x24], R5 ;  /* 0x00002405ff00a988 */ /* 0x0007e20008000808 */
[----:B-1----:R-:W-:-:S03]  /*0170*/  UIMAD UR4, UR5, UR4, UR36 ;  /* 0x00000004050472a4 */ /* 0x002fc6000f8e0224 */
[----:B------:R3:W-:Y:S01]  /*0180*/  @!P2 STS [UR8+0x20], R8 ;  /* 0x00002008ff00a988 */ /* 0x0007e20008000808 */
[----:B--2---:R-:W-:-:S04]  /*0190*/  UIMAD UR4, UR4, UR6, UR37 ;  /* 0x00000006040472a4 */ /* 0x004fc8000f8e0225 */
[----:B------:R-:W-:-:S04]  /*01a0*/  UIMAD UR4, UR4, 0x180, URZ ;  /* 0x00000180040478a4 */ /* 0x000fc8000f8e023f */
[----:B------:R-:W-:-:S04]  /*01b0*/  UIADD3 UR20, UP0, UR4, UR24, URZ ;  /* 0x0000001804147290 */ /* 0x000fc8000ff1e03f */
[----:B------:R-:W-:Y:S01]  /*01c0*/  ULEA.HI.X.SX32 UR21, UR4, UR25, 0x1, UP0 ;  /* 0x0000001904157291 */ /* 0x000fe200080f0e3f */
[----:B---3--:R-:W-:Y:S11]  /*01d0*/  @P2 BRA `(.L_x_1) ;  /* 0x0000000000182947 */ /* 0x008ff60003800000 */
[----:B------:R-:W1:Y:S01]  /*01e0*/  LDS R2, [UR8+0x8] ;  /* 0x00000808ff027984 */ /* 0x000e620008000800 */
[----:B------:R-:W2:Y:S01]  /*01f0*/  LDC.64 R6, c[0x0][0x210] ;  /* 0x00008400ff067b82 */ /* 0x000ea20000000a00 */
[----:B------:R-:W-:Y:S02]  /*0200*/  IMAD.MOV.U32 R3, RZ, RZ, 0x70 ;  /* 0x00000070ff037424 */ /* 0x000fe400078e00ff */
[----:B--2---:R2:W-:Y:S03]  /*0210*/  STS.64 [UR8], R6 ;  /* 0x00000006ff007988 */ /* 0x0045e60008000a08 */
[----:B-1----:R-:W-:-:S05]  /*0220*/  LOP3.LUT R2, R2, 0x10, R3, 0xd8, !PT ;  /* 0x0000001002027812 */ /* 0x002fca00078ed803 */
[----:B------:R2:W-:Y:S02]  /*0230*/  STS [UR8+0x8], R2 ;  /* 0x00000802ff007988 */ /* 0x0005e40008000808 */
.L_x_1:
[----:B------:R-:W-:Y:S05]  /*0240*/  BSYNC B0 ;  /* 0x0000000000007941 */ /* 0x000fea0003800000 */
.L_x_0:
[----:B------:R-:W-:Y:S04]  /*0250*/  BSSY B0, `(.L_x_2) ;  /* 0x000000a000007945 */ /* 0x000fe80003800000 */
[----:B------:R-:W-:Y:S05]  /*0260*/  @P2 BRA `(.L_x_3) ;  /* 0x0000000000202947 */ /* 0x000fea0003800000 */
[----:B--2---:R-:W1:Y:S01]  /*0270*/  LDS R2, [UR8+0x34] ;  /* 0x00003408ff027984 */ /* 0x004e620008000800 */
[----:B------:R-:W-:Y:S02]  /*0280*/  IMAD.MOV.U32 R3, RZ, RZ, 0x1f000000 ;  /* 0x1f000000ff037424 */ /* 0x000fe400078e00ff */
[----:B------:R-:W-:Y:S01]  /*0290*/  @!P2 IMAD.MOV.U32 R6, RZ, RZ, 0x7f ;  /* 0x0000007fff06a424 */ /* 0x000fe200078e00ff */
[----:B------:R-:W2:Y:S02]  /*02a0*/  @!P2 LDS R7, [UR8+0x38] ;  /* 0x00003808ff07a984 */ /* 0x000ea40008000800 */
[----:B-1----:R-:W-:Y:S02]  /*02b0*/  LOP3.LUT R2, R2, 0xff000000, R3, 0xb8, !PT ;  /* 0xff00000002027812 */ /* 0x002fe400078eb803 */
[----:B--2---:R-:W-:-:S03]  /*02c0*/  @!P2 LOP3.LUT R3, R7, 0xff, R6, 0xb8, !PT ;  /* 0x000000ff0703a812 */ /* 0x004fc600078eb806 */
[----:B------:R1:W-:Y:S04]  /*02d0*/  STS [UR8+0x34], R2 ;  /* 0x00003402ff007988 */ /* 0x0003e80008000808 */
[----:B------:R1:W-:Y:S02]  /*02e0*/  @!P2 STS [UR8+0x38], R3 ;  /* 0x00003803ff00a988 */ /* 0x0003e40008000808 */
.L_x_3:
[----:B------:R-:W-:Y:S05]  /*02f0*/  BSYNC B0 ;  /* 0x0000000000007941 */ /* 0x000fea0003800000 */
.L_x_2:
[----:B------:R-:W-:Y:S04]  /*0300*/  BSSY B0, `(.L_x_4) ;  /* 0x000000e000007945 */ /* 0x000fe80003800000 */
[----:B------:R-:W-:Y:S05]  /*0310*/  @P2 BRA `(.L_x_5) ;  /* 0x0000000000302947 */ /* 0x000fea0003800000 */
[----:B-1----:R-:W1:Y:S01]  /*0320*/  LDS R3, [UR8+0x34] ;  /* 0x00003408ff037984 */ /* 0x002e620008000800 */
[----:B--2---:R-:W2:Y:S03]  /*0330*/  LDC.64 R6, c[0x0][0x238] ;  /* 0x00008e00ff067b82 */ /* 0x004ea60000000a00 */
[----:B------:R-:W3:Y:S01]  /*0340*/  LDS R2, [UR8+0x1c] ;  /* 0x00001c08ff027984 */ /* 0x000ee20008000800 */
[C---:B--2---:R-:W-:Y:S01]  /*0350*/  SHF.L.U64.HI R7, R6.reuse, 0x1, R7 ;  /* 0x0000000106077819 */ /* 0x044fe20000010207 */
[----:B------:R-:W-:-:S03]  /*0360*/  IMAD.SHL.U32 R6, R6, 0x2, RZ ;  /* 0x0000000206067824 */ /* 0x000fc600078e00ff */
[--C-:B------:R-:W-:Y:S02]  /*0370*/  SHF.R.U32.HI R9, RZ, 0x4, R7.reuse ;  /* 0x00000004ff097819 */ /* 0x100fe40000011607 */
[----:B------:R-:W-:-:S05]  /*0380*/  SHF.R.U64 R6, R6, 0x4, R7 ;  /* 0x0000000406067819 */ /* 0x000fca0000001207 */
[----:B------:R4:W-:Y:S01]  /*0390*/  STS [UR8+0xc], R6 ;  /* 0x00000c06ff007988 */ /* 0x0009e20008000808 */
[----:B-1----:R-:W-:Y:S02]  /*03a0*/  LOP3.LUT R3, R3, 0x7, RZ, 0xb8, !PT ;  /* 0x0000000703037812 */ /* 0x002fe400078eb8ff */
[----:B---3--:R-:W-:-:S03]  /*03b0*/  LOP3.LUT R2, R2, 0xf, R9, 0xb8, !PT ;  /* 0x0000000f02027812 */ /* 0x008fc600078eb809 */
[----:B------:R4:W-:Y:S04]  /*03c0*/  STS [UR8+0x34], R3 ;  /* 0x00003403ff007988 */ /* 0x0009e80008000808 */
[----:B------:R4:W-:Y:S02]  /*03d0*/  STS [UR8+0x1c], R2 ;  /* 0x00001c02ff007988 */ /* 0x0009e40008000808 */
.L_x_5:
[----:B------:R-:W-:Y:S05]  /*03e0*/  BSYNC B0 ;  /* 0x0000000000007941 */ /* 0x000fea0003800000 */
.L_x_4:
[----:B------:R-:W-:Y:S04]  /*03f0*/  BSSY B1, `(.L_x_6) ;  /* 0x000001b000017945 */ /* 0x000fe80003800000 */
[----:B------:R-:W-:Y:S01]  /*0400*/  BSSY B0, `(.L_x_7) ;  /* 0x0000016000007945 */ /* 0x000fe20003800000 */
[----:B--2---:R-:W-:-:S03]  /*0410*/  IMAD.MOV.U32 R7, RZ, RZ, RZ ;  /* 0x000000ffff077224 */ /* 0x004fc600078e00ff */
[----:B------:R-:W-:Y:S05]  /*0420*/  @P2 BRA `(.L_x_8) ;  /* 0x0000000000202947 */ /* 0x000fea0003800000 */
[----:B-1--4-:R-:W1:Y:S02]  /*0430*/  LDS R2, [UR8+0x34] ;  /* 0x00003408ff027984 */ /* 0x012e640008000800 */
[----:B-1----:R-:W-:-:S05]  /*0440*/  LOP3.LUT R2, R2, 0x38, RZ, 0xb8, !PT ;  /* 0x0000003802027812 */ /* 0x002fca00078eb8ff */
[----:B------:R1:W-:Y:S01]  /*0450*/  STS [UR8+0x34], R2 ;  /* 0x00003402ff007988 */ /* 0x0003e20008000808 */
[----:B------:R-:W-:Y:S05]  /*0460*/  @P2 BRA `(.L_x_9) ;  /* 0x0000000000202947 */ /* 0x000fea0003800000 */
[----:B-1----:R-:W1:Y:S01]  /*0470*/  LDS R2, [UR8+0x8] ;  /* 0x00000808ff027984 */ /* 0x002e620008000800 */
[----:B------:R-:W-:-:S05]  /*0480*/  IMAD.MOV.U32 R3, RZ, RZ, 0x780 ;  /* 0x00000780ff037424 */ /* 0x000fca00078e00ff */
[----:B-1----:R-:W-:-:S05]  /*0490*/  LOP3.LUT R2, R2, 0x500, R3, 0xd8, !PT ;  /* 0x0000050002027812 */ /* 0x002fca00078ed803 */
[----:B------:R2:W-:Y:S02]  /*04a0*/  STS [UR8+0x8], R2 ;  /* 0x00000802ff007988 */ /* 0x0005e40008000808 */
.L_x_8:
[----:B------:R-:W-:Y:S05]  /*04b0*/  @P2 BRA `(.L_x_10) ;  /* 0x0000000000282947 */ /* 0x000fea0003800000 */
[----:B-12-4-:R-:W1:Y:S02]  /*04c0*/  LDS R2, [UR8+0x8] ;  /* 0x00000808ff027984 */ /* 0x016e640008000800 */
[----:B-1----:R-:W-:-:S05]  /*04d0*/  LOP3.LUT R2, R2, 0x1800, RZ, 0xb8, !PT ;  /* 0x0000180002027812 */ /* 0x002fca00078eb8ff */
[----:B------:R2:W-:Y:S02]  /*04e0*/  STS [UR8+0x8], R2 ;  /* 0x00000802ff007988 */ /* 0x0005e40008000808 */
.L_x_9:
[----:B------:R-:W-:Y:S05]  /*04f0*/  @P2 BREAK B0 ;  /* 0x0000000000002942 */ /* 0x000fea0003800000 */
[----:B------:R-:W-:Y:S05]  /*0500*/  @P2 BRA `(.L_x_11) ;  /* 0x0000000000242947 */ /* 0x000fea0003800000 */
[----:B------:R-:W3:Y:S01]  /*0510*/  LDS R3, [UR8+0x8] ;  /* 0x00000808ff037984 */ /* 0x000ee20008000800 */
[----:B-12---:R-:W-:-:S05]  /*0520*/  IMAD.MOV.U32 R2, RZ, RZ, 0x6000 ;  /* 0x00006000ff027424 */ /* 0x006fca00078e00ff */
[----:B---3--:R-:W-:-:S04]  /*0530*/  LOP3.LUT R2, R3, 0x4000, R2, 0xd8, !PT ;  /* 0x0000400003027812 */ /* 0x008fc800078ed802 */
[----:B------:R-:W-:-:S05]  /*0540*/  LOP3.LUT R2, R2, 0x400000, RZ, 0xb8, !PT ;  /* 0x0040000002027812 */ /* 0x000fca00078eb8ff */
[----:B------:R3:W-:Y:S02]  /*0550*/  STS [UR8+0x8], R2 ;  /* 0x00000802ff007988 */ /* 0x0007e40008000808 */
.L_x_10:
[----:B------:R-:W-:Y:S05]  /*0560*/  BSYNC B0 ;  /* 0x0000000000007941 */ /* 0x000fea0003800000 */
.L_x_7:
[----:B-1234-:R-:W1:Y:S02]  /*0570*/  @!P2 LDS R2, [UR8+0x8] ;  /* 0x00000808ff02a984 */ /* 0x01ee640008000800 */
[----:B-1----:R-:W-:-:S05]  /*0580*/  @!P2 LOP3.LUT R2, R2, 0x8000, RZ, 0xb8, !PT ;  /* 0x000080000202a812 */ /* 0x002fca00078eb8ff */
[----:B------:R3:W-:Y:S02]  /*0590*/  @!P2 STS [UR8+0x8], R2 ;  /* 0x00000802ff00a988 */ /* 0x0007e40008000808 */
.L_x_11:
[----:B------:R-:W-:Y:S05]  /*05a0*/  BSYNC B1 ;  /* 0x0000000000017941 */ /* 0x000fea0003800000 */
.L_x_6:
[----:B------:R-:W-:Y:S05]  /*05b0*/  WARPSYNC.ALL ;  /* 0x0000000000007948 */ /* 0x000fea0003800000 */
[----:B------:R-:W-:Y:S05]  /*05c0*/  @P0 BRA `(.L_x_12) ;  /* 0x0000000000280947 */ /* 0x000fea0003800000 */
[----:B-123--:R-:W1:Y:S01]  /*05d0*/  S2R R2, SR_LANEID ;  /* 0x0000000000027919 */ /* 0x00ee620000000000 */
[----:B------:R-:W-:Y:S05]  /*05e0*/  WARPSYNC.ALL ;  /* 0x0000000000007948 */ /* 0x000fea0003800000 */
[----:B-1----:R-:W-:-:S05]  /*05f0*/  IMAD.SHL.U32 R6, R2, 0x4, RZ ;  /* 0x0000000402067824 */ /* 0x002fca00078e00ff */
[----:B------:R-:W1:Y:S01]  /*0600*/  LDS R9, [R6+UR8] ;  /* 0x0000000806097984 */ /* 0x000e620008000800 */
[----:B------:R-:W-:-:S05]  /*0610*/  IADD3 R2, P1, R6, UR20, RZ ;  /* 0x0000001406027c10 */ /* 0x000fca000ff3e0ff */
[----:B------:R-:W-:-:S05]  /*0620*/  IMAD.X R3, RZ, RZ, UR21, P1 ;  /* 0x00000015ff037e24 */ /* 0x000fca00088e06ff */
[----:B-1----:R4:W5:Y:S01]  /*0630*/  ATOMG.E.EXCH.STRONG.GPU PT, RZ, [R2], R9 ;  /* 0x0000000902ff73a8 */ /* 0x00296200041ee100 */
[----:B------:R-:W-:-:S04]  /*0640*/  DEPBAR {5,4,3,2,1,0} ;  /* 0x0000003f0000791a */ /* 0x000fc80000000000 */
[----:B------:R4:W-:Y:S01]  /*0650*/  UTMACCTL.IV [UR20] ;  /* 0x00000000140079b9 */ /* 0x0009e20008000000 */
[----:B------:R-:W-:Y:S01]  /*0660*/  NOP ;  /* 0x0000000000007918 */ /* 0x000fe20000000000 */
.L_x_12:
[----:B------:R-:W-:Y:S05]  /*0670*/  @P0 BRA `(.L_x_13) ;  /* 0x00000000000c0947 */ /* 0x000fea0003800000 */
[----:B------:R0:W-:Y:S01]  /*0680*/  UTMACMDFLUSH ;  /* 0x00000000000079b7 */ /* 0x0001e20000000000 */
[----:B------:R-:W-:Y:S05]  /*0690*/  @P0 BRA `(.L_x_13) ;  /* 0x0000000000040947 */ /* 0x000fea0003800000 */
[----:B------:R-:W-:-:S04]  /*06a0*/  DEPBAR.LE SB0, 0x0 ;  /* 0x000080000000791a */ /* 0x000fc80000000000 */
.L_x_13:
[----:B------:R-:W-:Y:S05]  /*06b0*/  WARPSYNC.ALL ;  /* 0x0000000000007948 */ /* 0x000fea0003800000 */
[----:B-----5:R-:W-:Y:S06]  /*06c0*/  BAR.SYNC.DEFER_BLOCKING 0x0 ;  /* 0x0000000000007b1d */ /* 0x020fec0000010000 */
[----:B------:R-:W-:Y:S02]  /*06d0*/  BSSY B1, `(.L_x_14) ;  /* 0x000000b000017945 */ /* 0x000fe40003800000 */
[----:B------:R-:W-:Y:S06]  /*06e0*/  BAR.SYNC.DEFER_BLOCKING 0x0 ;  /* 0x0000000000007b1d */ /* 0x000fec0000010000 */
[----:B------:R5:W-:Y:S01]  /*06f0*/  @!P0 STS [R10], RZ ;  /* 0x000000ff0a008388 */ /* 0x000be20000000800 */
[----:B------:R-:W-:Y:S01]  /*0700*/  NOP ;  /* 0x0000000000007918 */ /* 0x000fe20000000000 */
[----:B------:R-:W-:Y:S05]  /*0710*/  @P2 BRA `(.L_x_15) ;  /* 0x0000000000182947 */ /* 0x000fea0003800000 */
[----:B-1234-:R-:W1:Y:S01]  /*0720*/  LDS R2, [UR8+0x8] ;  /* 0x00000808ff027984 */ /* 0x01ee620008000800 */
[----:B------:R-:W2:Y:S01]  /*0730*/  LDC.64 R14, c[0x0][0x218] ;  /* 0x00008600ff0e7b82 */ /* 0x000ea20000000a00 */
[----:B------:R-:W-:Y:S02]  /*0740*/  IMAD.MOV.U32 R3, RZ, RZ, 0x70 ;  /* 0x00000070ff037424 */ /* 0x000fe400078e00ff */
[----:B--2---:R2:W-:Y:S03]  /*0750*/  STS.64 [UR8], R14 ;  /* 0x0000000eff007988 */ /* 0x0045e60008000a08 */
[----:B-1----:R-:W-:-:S05]  /*0760*/  LOP3.LUT R2, R2, 0x10, R3, 0xd8, !PT ;  /* 0x0000001002027812 */ /* 0x002fca00078ed803 */
[----:B------:R2:W-:Y:S02]  /*0770*/  STS [UR8+0x8], R2 ;  /* 0x00000802ff007988 */ /* 0x0005e40008000808 */
.L_x_15:
[----:B----4-:R-:W-:Y:S05]  /*0780*/  BSYNC B1 ;  /* 0x0000000000017941 */ /* 0x010fea0003800000 */
.L_x_14:
[----:B------:R-:W-:Y:S04]  /*0790*/  BSSY B2, `(.L_x_16) ;  /* 0x000000f000027945 */ /* 0x000fe80003800000 */
[----:B------:R-:W-:Y:S04]  /*07a0*/  BSSY B1, `(.L_x_17) ;  /* 0x000000c000017945 */ /* 0x000fe80003800000 */
[----:B------:R-:W-:Y:S05]  /*07b0*/  @P2 BRA `(.L_x_18) ;  /* 0x0000000000282947 */ /* 0x000fea0003800000 */
[----:B-123--:R-:W1:Y:S01]  /*07c0*/  LDS R2, [UR8+0x34] ;  /* 0x00003408ff027984 */ /* 0x00ee620008000800 */
[----:B------:R-:W-:Y:S01]  /*07d0*/  IMAD.MOV.U32 R3, RZ, RZ, 0x1f000000 ;  /* 0x1f000000ff037424 */ /* 0x000fe200078e00ff */
[----:B------:R-:W-:Y:S05]  /*07e0*/  @P2 BREAK B1 ;  /* 0x0000000000012942 */ /* 0x000fea0003800000 */
[----:B-1----:R-:W-:-:S05]  /*07f0*/  LOP3.LUT R2, R2, 0xff000000, R3, 0xb8, !PT ;  /* 0xff00000002027812 */ /* 0x002fca00078eb803 */
[----:B------:R1:W-:Y:S01]  /*0800*/  STS [UR8+0x34], R2 ;  /* 0x00003402ff007988 */ /* 0x0003e20008000808 */
[----:B------:R-:W-:Y:S05]  /*0810*/  @P2 BRA `(.L_x_19) ;  /* 0x0000000000182947 */ /* 0x000fea0003800000 */
[----:B-1----:R-:W1:Y:S01]  /*0820*/  LDS R2, [UR8+0x38] ;  /* 0x00003808ff027984 */ /* 0x002e620008000800 */
[----:B------:R-:W-:-:S05]  /*0830*/  IMAD.MOV.U32 R3, RZ, RZ, 0x7f ;  /* 0x0000007fff037424 */ /* 0x000fca00078e00ff */
[----:B-1----:R-:W-:-:S05]  /*0840*/  LOP3.LUT R2, R2, 0xff, R3, 0xb8, !PT ;  /* 0x000000ff02027812 */ /* 0x002fca00078eb803 */
[----:B------:R4:W-:Y:S02]  /*0850*/  STS [UR8+0x38], R2 ;  /* 0x00003802ff007988 */ /* 0x0009e40008000808 */
.L_x_18:
[----:B------:R-:W-:Y:S05]  /*0860*/  BSYNC B1 ;  /* 0x0000000000017941 */ /* 0x000fea0003800000 */
.L_x_17:
[----:B------:R1:W-:Y:S02]  /*0870*/  @!P2 STS [UR8+0x20], R8 ;  /* 0x00002008ff00a988 */ /* 0x0003e40008000808 */
.L_x_19:
[----:B------:R-:W-:Y:S05]  /*0880*/  BSYNC B2 ;  /* 0x0000000000027941 */ /* 0x000fea0003800000 */
.L_x_16:
[----:B------:R-:W-:Y:S05]  /*0890*/  WARPSYNC.ALL ;  /* 0x0000000000007948 */ /* 0x000fea0003800000 */
[----:B------:R-:W2:Y:S01]  /*08a0*/  LDC R6, c[0x0][0x22c] ;  /* 0x00008b00ff067b82 */ /* 0x000ea20000000800 */
[----:B------:R-:W-:Y:S01]  /*08b0*/  BSSY B2, `(.L_x_20) ;  /* 0x0000010000027945 */ /* 0x000fe20003800000 */
[----:B--2---:R-:W-:-:S05]  /*08c0*/  VIADD R6, R6, 0xffffffff ;  /* 0xffffffff06067836 */ /* 0x004fca0000000000 */
[----:B------:R2:W-:Y:S01]  /*08d0*/  @!P2 STS [UR8+0x24], R6 ;  /* 0x00002406ff00a988 */ /* 0x0005e20008000808 */
[----:B------:R-:W-:Y:S05]  /*08e0*/  @P2 BRA `(.L_x_21) ;  /* 0x0000000000302947 */ /* 0x000fea0003800000 */
[----:B------:R-:W2:Y:S01]  /*08f0*/  LDS R3, [UR8+0x34] ;  /* 0x00003408ff037984 */ /* 0x000ea20008000800 */
[----:B-1----:R-:W1:Y:S03]  /*0900*/  LDC.64 R8, c[0x0][0x240] ;  /* 0x00009000ff087b82 */ /* 0x002e660000000a00 */
[----:B---34-:R-:W3:Y:S01]  /*0910*/  LDS R2, [UR8+0x1c] ;  /* 0x00001c08ff027984 */ /* 0x018ee20008000800 */
[C---:B-1----:R-:W-:Y:S01]  /*0920*/  SHF.L.U64.HI R9, R8.reuse, 0x1, R9 ;  /* 0x0000000108097819 */ /* 0x042fe20000010209 */
[----:B------:R-:W-:-:S03]  /*0930*/  IMAD.SHL.U32 R8, R8, 0x2, RZ ;  /* 0x0000000208087824 */ /* 0x000fc600078e00ff */
[--C-:B------:R-:W-:Y:S02]  /*0940*/  SHF.R.U32.HI R11, RZ, 0x4, R9.reuse ;  /* 0x00000004ff0b7819 */ /* 0x100fe40000011609 */
[----:B------:R-:W-:-:S05]  /*0950*/  SHF.R.U64 R8, R8, 0x4, R9 ;  /* 0x0000000408087819 */ /* 0x000fca0000001209 */
[----:B------:R1:W-:Y:S01]  /*0960*/  STS [UR8+0xc], R8 ;  /* 0x00000c08ff007988 */ /* 0x0003e20008000808 */
[----:B--2---:R-:W-:Y:S02]  /*0970*/  LOP3.LUT R3, R3, 0x7, RZ, 0xb8, !PT ;  /* 0x0000000703037812 */ /* 0x004fe400078eb8ff */
[----:B---3--:R-:W-:-:S03]  /*0980*/  LOP3.LUT R2, R2, 0xf, R11, 0xb8, !PT ;  /* 0x0000000f02027812 */ /* 0x008fc600078eb80b */
[----:B------:R1:W-:Y:S04]  /*0990*/  STS [UR8+0x34], R3 ;  /* 0x00003403ff007988 */ /* 0x0003e80008000808 */
[----:B------:R1:W-:Y:S02]  /*09a0*/  STS [UR8+0x1c], R2 ;  /* 0x00001c02ff007988 */ /* 0x0003e40008000808 */
.L_x_21:
[----:B------:R-:W-:Y:S05]  /*09b0*/  BSYNC B2 ;  /* 0x0000000000027941 */ /* 0x000fea0003800000 */
.L_x_20:
[----:B------:R-:W-:Y:S04]  /*09c0*/  BSSY B3, `(.L_x_22) ;  /* 0x000001a000037945 */ /* 0x000fe80003800000 */
[----:B------:R-:W-:Y:S04]  /*09d0*/  BSSY B2, `(.L_x_23) ;  /* 0x0000015000027945 */ /* 0x000fe80003800000 */
[----:B------:R-:W-:Y:S05]  /*09e0*/  @P2 BRA `(.L_x_24) ;  /* 0x0000000000202947 */ /* 0x000fea0003800000 */
[----:B-1-34-:R-:W1:Y:S02]  /*09f0*/  LDS R2, [UR8+0x34] ;  /* 0x00003408ff027984 */ /* 0x01ae640008000800 */
[----:B-1----:R-:W-:-:S05]  /*0a00*/  LOP3.LUT R2, R2, 0x38, RZ, 0xb8, !PT ;  /* 0x0000003802027812 */ /* 0x002fca00078eb8ff */
[----:B------:R1:W-:Y:S01]  /*0a10*/  STS [UR8+0x34], R2 ;  /* 0x00003402ff007988 */ /* 0x0003e20008000808 */
[----:B------:R-:W-:Y:S05]  /*0a20*/  @P2 BRA `(.L_x_25) ;  /* 0x0000000000202947 */ /* 0x000fea0003800000 */
[----:B-1----:R-:W1:Y:S01]  /*0a30*/  LDS R2, [UR8+0x8] ;  /* 0x00000808ff027984 */ /* 0x002e620008000800 */
[----:B------:R-:W-:-:S05]  /*0a40*/  IMAD.MOV.U32 R3, RZ, RZ, 0x780 ;  /* 0x00000780ff037424 */ /* 0x000fca00078e00ff */
[----:B-1----:R-:W-:-:S05]  /*0a50*/  LOP3.LUT R2, R2, 0x500, R3, 0xd8, !PT ;  /* 0x0000050002027812 */ /* 0x002fca00078ed803 */
[----:B------:R1:W-:Y:S02]  /*0a60*/  STS [UR8+0x8], R2 ;  /* 0x00000802ff007988 */ /* 0x0003e40008000808 */
.L_x_24:
[----:B------:R-:W-:Y:S05]  /*0a70*/  @P2 BRA `(.L_x_26) ;  /* 0x0000000000282947 */ /* 0x000fea0003800000 */
[----:B-1-34-:R-:W1:Y:S02]  /*0a80*/  LDS R2, [UR8+0x8] ;  /* 0x00000808ff027984 */ /* 0x01ae640008000800 */
[----:B-1----:R-:W-:-:S05]  /*0a90*/  LOP3.LUT R2, R2, 0x1800, RZ, 0xb8, !PT ;  /* 0x0000180002027812 */ /* 0x002fca00078eb8ff */
[----:B------:R3:W-:Y:S02]  /*0aa0*/  STS [UR8+0x8], R2 ;  /* 0x00000802ff007988 */ /* 0x0007e40008000808 */
.L_x_25:
[----:B------:R-:W-:Y:S05]  /*0ab0*/  @P2 BREAK B2 ;  /* 0x0000000000022942 */ /* 0x000fea0003800000 */
[----:B------:R-:W-:Y:S05]  /*0ac0*/  @P2 BRA `(.L_x_27) ;  /* 0x0000000000242947 */ /* 0x000fea0003800000 */
[----:B-1-3--:R-:W1:Y:S01]  /*0ad0*/  LDS R2, [UR8+0x8] ;  /* 0x00000808ff027984 */ /* 0x00ae620008000800 */
[----:B------:R-:W-:-:S05]  /*0ae0*/  IMAD.MOV.U32 R3, RZ, RZ, 0x6000 ;  /* 0x00006000ff037424 */ /* 0x000fca00078e00ff */
[----:B-1----:R-:W-:-:S04]  /*0af0*/  LOP3.LUT R2, R2, 0x4000, R3, 0xd8, !PT ;  /* 0x0000400002027812 */ /* 0x002fc800078ed803 */
[----:B------:R-:W-:-:S05]  /*0b00*/  LOP3.LUT R2, R2, 0x400000, RZ, 0xb8, !PT ;  /* 0x0040000002027812 */ /* 0x000fca00078eb8ff */
[----:B------:R1:W-:Y:S02]  /*0b10*/  STS [UR8+0x8], R2 ;  /* 0x00000802ff007988 */ /* 0x0003e40008000808 */
.L_x_26:
[----:B------:R-:W-:Y:S05]  /*0b20*/  BSYNC B2 ;  /* 0x0000000000027941 */ /* 0x000fea0003800000 */
.L_x_23:
[----:B-1-34-:R-:W1:Y:S02]  /*0b30*/  @!P2 LDS R2, [UR8+0x8] ;  /* 0x00000808ff02a984 */ /* 0x01ae640008000800 */
[----:B-1----:R-:W-:-:S05]  /*0b40*/  @!P2 LOP3.LUT R2, R2, 0x8000, RZ, 0xb8, !PT ;  /* 0x000080000202a812 */ /* 0x002fca00078eb8ff */
[----:B------:R4:W-:Y:S02]  /*0b50*/  @!P2 STS [UR8+0x8], R2 ;  /* 0x00000802ff00a988 */ /* 0x0009e40008000808 */
.L_x_27:
[----:B------:R-:W-:Y:S05]  /*0b60*/  BSYNC B3 ;  /* 0x0000000000037941 */ /* 0x000fea0003800000 */
.L_x_22:
[----:B------:R-:W-:Y:S05]  /*0b70*/  WARPSYNC.ALL ;  /* 0x0000000000007948 */ /* 0x000fea0003800000 */
[----:B------:R-:W-:-:S04]  /*0b80*/  UIADD3 UR23, UR4, 0x80, URZ ;  /* 0x0000008004177890 */ /* 0x000fc8000fffe03f */
[----:B------:R-:W-:-:S04]  /*0b90*/  UIADD3 UR22, UP0, UR23, UR24, URZ ;  /* 0x0000001817167290 */ /* 0x000fc8000ff1e03f */
[----:B------:R-:W-:Y:S01]  /*0ba0*/  ULEA.HI.X.SX32 UR23, UR23, UR25, 0x1, UP0 ;  /* 0x0000001917177291 */ /* 0x000fe200080f0e3f */
[----:B------:R-:W-:Y:S11]  /*0bb0*/  @P0 BRA `(.L_x_28) ;  /* 0x0000000000280947 */ /* 0x000ff60003800000 */
[----:B-1-34-:R-:W1:Y:S01]  /*0bc0*/  S2R R2, SR_LANEID ;  /* 0x0000000000027919 */ /* 0x01ae620000000000 */
[----:B------:R-:W-:Y:S05]  /*0bd0*/  WARPSYNC.ALL ;  /* 0x0000000000007948 */ /* 0x000fea0003800000 */
[----:B-1----:R-:W-:-:S05]  /*0be0*/  IMAD.SHL.U32 R8, R2, 0x4, RZ ;  /* 0x0000000402087824 */ /* 0x002fca00078e00ff */
[----:B------:R-:W1:Y:S01]  /*0bf0*/  LDS R9, [R8+UR8] ;  /* 0x0000000808097984 */ /* 0x000e620008000800 */
[----:B------:R-:W-:-:S05]  /*0c00*/  IADD3 R2, P1, R8, UR22, RZ ;  /* 0x0000001608027c10 */ /* 0x000fca000ff3e0ff */
[----:B------:R-:W-:-:S05]  /*0c10*/  IMAD.X R3, RZ, RZ, UR23, P1 ;  /* 0x00000017ff037e24 */ /* 0x000fca00088e06ff */
[----:B-1----:R1:W3:Y:S01]  /*0c20*/  ATOMG.E.EXCH.STRONG.GPU PT, RZ, [R2], R9 ;  /* 0x0000000902ff73a8 */ /* 0x0022e200041ee100 */
[----:B------:R-:W-:-:S04]  /*0c30*/  DEPBAR {5,4,3,2,1,0} ;  /* 0x0000003f0000791a */ /* 0x000fc80000000000 */
[----:B------:R1:W-:Y:S01]  /*0c40*/  UTMACCTL.IV [UR22] ;  /* 0x00000000160079b9 */ /* 0x0003e20008000000 */
[----:B------:R-:W-:Y:S01]  /*0c50*/  NOP ;  /* 0x0000000000007918 */ /* 0x000fe20000000000 */
.L_x_28:
[----:B------:R-:W-:Y:S05]  /*0c60*/  @P0 BRA `(.L_x_29) ;  /* 0x00000000000c0947 */ /* 0x000fea0003800000 */
[----:B------:R0:W-:Y:S01]  /*0c70*/  UTMACMDFLUSH ;  /* 0x00000000000079b7 */ /* 0x0001e20000000000 */
[----:B------:R-:W-:Y:S05]  /*0c80*/  @P0 BRA `(.L_x_29) ;  /* 0x0000000000040947 */ /* 0x000fea0003800000 */
[----:B------:R-:W-:-:S04]  /*0c90*/  DEPBAR.LE SB0, 0x0 ;  /* 0x000080000000791a */ /* 0x000fc80000000000 */
.L_x_29:
[----:B------:R-:W-:Y:S05]  /*0ca0*/  WARPSYNC.ALL ;  /* 0x0000000000007948 */ /* 0x000fea0003800000 */
[----:B---3--:R-:W-:Y:S06]  /*0cb0*/  BAR.SYNC.DEFER_BLOCKING 0x0 ;  /* 0x0000000000007b1d */ /* 0x008fec0000010000 */
[----:B------:R-:W-:Y:S02]  /*0cc0*/  BSSY B3, `(.L_x_30) ;  /* 0x000000b000037945 */ /* 0x000fe40003800000 */
[----:B------:R-:W-:Y:S06]  /*0cd0*/  BAR.SYNC.DEFER_BLOCKING 0x0 ;  /* 0x0000000000007b1d */ /* 0x000fec0000010000 */
[----:B------:R3:W-:Y:S01]  /*0ce0*/  @!P0 STS [R10], RZ ;  /* 0x000000ff0a008388 */ /* 0x0007e20000000800 */
[----:B------:R-:W-:Y:S01]  /*0cf0*/  NOP ;  /* 0x0000000000007918 */ /* 0x000fe20000000000 */
[----:B------:R-:W-:Y:S05]  /*0d00*/  @P2 BRA `(.L_x_31) ;  /* 0x0000000000182947 */ /* 0x000fea0003800000 */
[----:B-1--4-:R-:W1:Y:S01]  /*0d10*/  LDS R2, [UR8+0x8] ;  /* 0x00000808ff027984 */ /* 0x012e620008000800 */
[----:B------:R-:W4:Y:S01]  /*0d20*/  LDC.64 R8, c[0x0][0x220] ;  /* 0x00008800ff087b82 */ /* 0x000f220000000a00 */
[----:B------:R-:W-:Y:S02]  /*0d30*/  IMAD.MOV.U32 R3, RZ, RZ, 0x70 ;  /* 0x00000070ff037424 */ /* 0x000fe400078e00ff */
[----:B----4-:R4:W-:Y:S03]  /*0d40*/  STS.64 [UR8], R8 ;  /* 0x00000008ff007988 */ /* 0x0109e60008000a08 */
[----:B-1----:R-:W-:-:S05]  /*0d50*/  LOP3.LUT R2, R2, 0x10, R3, 0xd8, !PT ;  /* 0x0000001002027812 */ /* 0x002fca00078ed803 */
[----:B------:R4:W-:Y:S02]  /*0d60*/  STS [UR8+0x8], R2 ;  /* 0x00000802ff007988 */ /* 0x0009e40008000808 */
.L_x_31:
[----:B-1----:R-:W-:Y:S05]  /*0d70*/  BSYNC B3 ;  /* 0x0000000000037941 */ /* 0x002fea0003800000 */
.L_x_30:
[----:B------:R-:W-:Y:S04]  /*0d80*/  BSSY B4, `(.L_x_32) ;  /* 0x0000011000047945 */ /* 0x000fe80003800000 */
[----:B------:R-:W-:Y:S04]  /*0d90*/  BSSY B3, `(.L_x_33) ;  /* 0x000000e000037945 */ /* 0x000fe80003800000 */
[----:B------:R-:W-:Y:S05]  /*0da0*/  @P2 BRA `(.L_x_34) ;  /* 0x0000000000242947 */ /* 0x000fea0003800000 */
[----:B----4-:R-:W1:Y:S01]  /*0db0*/  LDS R2, [UR8+0x34] ;  /* 0x00003408ff027984 */ /* 0x010e620008000800 */
[----:B------:R-:W-:-:S05]  /*0dc0*/  IMAD.MOV.U32 R3, RZ, RZ, 0x3f000000 ;  /* 0x3f000000ff037424 */ /* 0x000fca00078e00ff */
[----:B-1----:R-:W-:-:S05]  /*0dd0*/  LOP3.LUT R2, R2, 0xff000000, R3, 0xb8, !PT ;  /* 0xff00000002027812 */ /* 0x002fca00078eb803 */
[----:B------:R1:W-:Y:S01]  /*0de0*/  STS [UR8+0x34], R2 ;  /* 0x00003402ff007988 */ /* 0x0003e20008000808 */
[----:B------:R-:W-:Y:S05]  /*0df0*/  @P2 BRA `(.L_x_35) ;  /* 0x00000000001c2947 */ /* 0x000fea0003800000 */
[----:B-1----:R-:W1:Y:S01]  /*0e00*/  LDS R2, [UR8+0x38] ;  /* 0x00003808ff027984 */ /* 0x002e620008000800 */
[----:B------:R-:W-:-:S05]  /*0e10*/  IMAD.MOV.U32 R3, RZ, RZ, 0x7f ;  /* 0x0000007fff037424 */ /* 0x000fca00078e00ff */
[----:B-1----:R-:W-:-:S05]  /*0e20*/  LOP3.LUT R2, R2, 0xff, R3, 0xb8, !PT ;  /* 0x000000ff02027812 */ /* 0x002fca00078eb803 */
[----:B------:R1:W-:Y:S02]  /*0e30*/  STS [UR8+0x38], R2 ;  /* 0x00003802ff007988 */ /* 0x0003e40008000808 */
.L_x_34:
[----:B------:R-:W-:Y:S05]  /*0e40*/  @P2 BREAK B3 ;  /* 0x0000000000032942 */ /* 0x000fea0003800000 */
[----:B------:R-:W-:Y:S05]  /*0e50*/  @P2 BRA `(.L_x_36) ;  /* 0x00000000000c2947 */ /* 0x000fea0003800000 */
[----:B------:R1:W-:Y:S02]  /*0e60*/  STS [UR8+0x20], R6 ;  /* 0x00002006ff007988 */ /* 0x0003e40008000808 */
.L_x_35:
[----:B------:R-:W-:Y:S05]  /*0e70*/  BSYNC B3 ;  /* 0x0000000000037941 */ /* 0x000fea0003800000 */
.L_x_33:
[----:B------:R1:W-:Y:S02]  /*0e80*/  @!P2 STS [UR8+0x24], R5 ;  /* 0x00002405ff00a988 */ /* 0x0003e40008000808 */
.L_x_36:
[----:B------:R-:W-:Y:S05]  /*0e90*/  BSYNC B4 ;  /* 0x0000000000047941 */ /* 0x000fea0003800000 */
.L_x_32:
[----:B------:R-:W-:Y:S05]  /*0ea0*/  WARPSYNC.ALL ;  /* 0x0000000000007948 */ /* 0x000fea0003800000 */
[----:B------:R-:W-:Y:S04]  /*0eb0*/  BSSY B4, `(.L_x_37) ;  /* 0x000000e000047945 */ /* 0x000fe80003800000 */
[----:B------:R-:W-:Y:S05]  /*0ec0*/  @P2 BRA `(.L_x_38) ;  /* 0x0000000000302947 */ /* 0x000fea0003800000 */
[----:B------:R-:W5:Y:S01]  /*0ed0*/  LDS R3, [UR8+0x34] ;  /* 0x00003408ff037984 */ /* 0x000f620008000800 */
[----:B----4-:R-:W2:Y:S03]  /*0ee0*/  LDC.64 R8, c[0x0][0x248] ;  /* 0x00009200ff087b82 */ /* 0x010ea60000000a00 */
[----:B-1----:R-:W1:Y:S01]  /*0ef0*/  LDS R2, [UR8+0x1c] ;  /* 0x00001c08ff027984 */ /* 0x002e620008000800 */
[C---:B--2---:R-:W-:Y:S01]  /*0f00*/  SHF.L.U64.HI R6, R8.reuse, 0x1, R9 ;  /* 0x0000000108067819 */ /* 0x044fe20000010209 */
[----:B------:R-:W-:-:S03]  /*0f10*/  IMAD.SHL.U32 R5, R8, 0x2, RZ ;  /* 0x0000000208057824 */ /* 0x000fc600078e00ff */
[--C-:B------:R-:W-:Y:S02]  /*0f20*/  SHF.R.U32.HI R9, RZ, 0x4, R6.reuse ;  /* 0x00000004ff097819 */ /* 0x100fe40000011606 */
[----:B------:R-:W-:-:S05]  /*0f30*/  SHF.R.U64 R5, R5, 0x4, R6 ;  /* 0x0000000405057819 */ /* 0x000fca0000001206 */
[----:B------:R2:W-:Y:S01]  /*0f40*/  STS [UR8+0xc], R5 ;  /* 0x00000c05ff007988 */ /* 0x0005e20008000808 */
[----:B-----5:R-:W-:Y:S02]  /*0f50*/  LOP3.LUT R3, R3, 0x7, RZ, 0xb8, !PT ;  /* 0x0000000703037812 */ /* 0x020fe400078eb8ff */
[----:B-1----:R-:W-:-:S03]  /*0f60*/  LOP3.LUT R2, R2, 0xf, R9, 0xb8, !PT ;  /* 0x0000000f02027812 */ /* 0x002fc600078eb809 */
[----:B------:R2:W-:Y:S04]  /*0f70*/  STS [UR8+0x34], R3 ;  /* 0x00003403ff007988 */ /* 0x0005e80008000808 */
[----:B------:R2:W-:Y:S02]  /*0f80*/  STS [UR8+0x1c], R2 ;  /* 0x00001c02ff007988 */ /* 0x0005e40008000808 */
.L_x_38:
[----:B------:R-:W-:Y:S05]  /*0f90*/  BSYNC B4 ;  /* 0x0000000000047941 */ /* 0x000fea0003800000 */
.L_x_37:
        /* <DEDUP_REMOVED lines=11> */
.L_x_41:
[----:B------:R-:W-:Y:S05]  /*1050*/  @P2 BRA `(.L_x_43) ;  /* 0x0000000000282947 */ /* 0x000fea0003800000 */
[----:B-12-4-:R-:W1:Y:S02]  /*1060*/  LDS R2, [UR8+0x8] ;  /* 0x00000808ff027984 */ /* 0x016e640008000800 */
[----:B-1----:R-:W-:-:S05]  /*1070*/  LOP3.LUT R2, R2, 0x1800, RZ, 0xb8, !PT ;  /* 0x0000180002027812 */ /* 0x002fca00078eb8ff */
[----:B------:R2:W-:Y:S02]  /*1080*/  STS [UR8+0x8], R2 ;  /* 0x00000802ff007988 */ /* 0x0005e40008000808 */
.L_x_42:
[----:B------:R-:W-:Y:S05]  /*1090*/  @P2 BREAK B5 ;  /* 0x0000000000052942 */ /* 0x000fea0003800000 */
[----:B------:R-:W-:Y:S05]  /*10a0*/  @P2 BRA `(.L_x_44) ;  /* 0x0000000000242947 */ /* 0x000fea0003800000 */
[----:B-12---:R-:W1:Y:S01]  /*10b0*/  LDS R2, [UR8+0x8] ;  /* 0x00000808ff027984 */ /* 0x006e620008000800 */
[----:B------:R-:W-:-:S05]  /*10c0*/  IMAD.MOV.U32 R3, RZ, RZ, 0x6000 ;  /* 0x00006000ff037424 */ /* 0x000fca00078e00ff */
[----:B-1----:R-:W-:-:S04]  /*10d0*/  LOP3.LUT R2, R2, 0x6000, R3, 0xd8, !PT ;  /* 0x0000600002027812 */ /* 0x002fc800078ed803 */
[----:B------:R-:W-:-:S05]  /*10e0*/  LOP3.LUT R2, R2, 0x400000, RZ, 0xb8, !PT ;  /* 0x0040000002027812 */ /* 0x000fca00078eb8ff */
[----:B------:R1:W-:Y:S02]  /*10f0*/  STS [UR8+0x8], R2 ;  /* 0x00000802ff007988 */ /* 0x0003e40008000808 */
.L_x_43:
[----:B------:R-:W-:Y:S05]  /*1100*/  BSYNC B5 ;  /* 0x0000000000057941 */ /* 0x000fea0003800000 */
.L_x_40:
[----:B-12-4-:R-:W1:Y:S02]  /*1110*/  @!P2 LDS R2, [UR8+0x8] ;  /* 0x00000808ff02a984 */ /* 0x016e640008000800 */
[----:B-1----:R-:W-:-:S05]  /*1120*/  @!P2 LOP3.LUT R2, R2, 0x8000, RZ, 0xb8, !PT ;  /* 0x000080000202a812 */ /* 0x002fca00078eb8ff */
[----:B------:R4:W-:Y:S02]  /*1130*/  @!P2 STS [UR8+0x8], R2 ;  /* 0x00000802ff00a988 */ /* 0x0009e40008000808 */
.L_x_44:
[----:B------:R-:W-:Y:S05]  /*1140*/  BSYNC B4 ;  /* 0x0000000000047941 */ /* 0x000fea0003800000 */
.L_x_39:
[----:B------:R-:W-:Y:S05]  /*1150*/  WARPSYNC.ALL ;  /* 0x0000000000007948 */ /* 0x000fea0003800000 */
[----:B------:R-:W-:Y:S01]  /*1160*/  UIADD3 UR4, UR4, 0x100, URZ ;  /* 0x0000010004047890 */ /* 0x000fe2000fffe03f */
[----:B------:R-:W-:Y:S02]  /*1170*/  ISETP.GE.AND P1, PT, R12, 0x1, PT ;  /* 0x000000010c00780c */ /* 0x000fe40003f26270 */
[----:B------:R-:W-:Y:S02]  /*1180*/  CS2R R88, SRZ ;  /* 0x0000000000587805 */ /* 0x000fe4000001ff00 */
[----:B------:R-:W-:Y:S01]  /*1190*/  CS2R R90, SRZ ;  /* 0x00000000005a7805 */ /* 0x000fe2000001ff00 */
[----:B------:R-:W-:Y:S01]  /*11a0*/  UIADD3 UR24, UP0, UR4, UR24, URZ ;  /* 0x0000001804187290 */ /* 0x000fe2000ff1e03f */
[----:B------:R-:W-:-:S02]  /*11b0*/  CS2R R92, SRZ ;  /* 0x00000000005c7805 */ /* 0x000fc4000001ff00 */
[----:B------:R-:W-:Y:S02]  /*11c0*/  CS2R R94, SRZ ;  /* 0x00000000005e7805 */ /* 0x000fe4000001ff00 */
[----:B------:R-:W-:Y:S01]  /*11d0*/  CS2R R96, SRZ ;  /* 0x0000000000607805 */ /* 0x000fe2000001ff00 */
[----:B------:R-:W-:Y:S01]  /*11e0*/  ULEA.HI.X.SX32 UR25, UR4, UR25, 0x1, UP0 ;  /* 0x0000001904197291 */ /* 0x000fe200080f0e3f */
[----:B------:R-:W-:Y:S02]  /*11f0*/  CS2R R98, SRZ ;  /* 0x0000000000627805 */ /* 0x000fe4000001ff00 */
[----:B------:R-:W-:Y:S02]  /*1200*/  CS2R R100, SRZ ;  /* 0x0000000000647805 */ /* 0x000fe4000001ff00 */
[----:B------:R-:W-:Y:S02]  /*1210*/  CS2R R102, SRZ ;  /* 0x0000000000667805 */ /* 0x000fe4000001ff00 */
[----:B------:R-:W-:-:S02]  /*1220*/  CS2R R104, SRZ ;  /* 0x0000000000687805 */ /* 0x000fc4000001ff00 */
[----:B------:R-:W-:Y:S02]  /*1230*/  CS2R R106, SRZ ;  /* 0x00000000006a7805 */ /* 0x000fe4000001ff00 */
[----:B------:R-:W-:Y:S02]  /*1240*/  CS2R R108, SRZ ;  /* 0x00000000006c7805 */ /* 0x000fe4000001ff00 */
        /* <DEDUP_REMOVED lines=38> */
[----:B------:R-:W-:Y:S01]  /*14b0*/  CS2R R58, SRZ ;  /* 0x00000000003a7805 */ /* 0x000fe2000001ff00 */
[----:B------:R-:W-:Y:S01]  /*14c0*/  IMAD.MOV.U32 R60, RZ, RZ, RZ ;  /* 0x000000ffff3c7224 */ /* 0x000fe200078e00ff */
[----:B------:R-:W-:Y:S06]  /*14d0*/  @P0 BRA `(.L_x_45) ;  /* 0x0000000000280947 */ /* 0x000fec0003800000 */
[----:B-12-4-:R-:W1:Y:S01]  /*14e0*/  S2R R2, SR_LANEID ;  /* 0x0000000000027919 */ /* 0x016e620000000000 */
[----:B------:R-:W-:Y:S05]  /*14f0*/  WARPSYNC.ALL ;  /* 0x0000000000007948 */ /* 0x000fea0003800000 */
[----:B-1----:R-:W-:-:S05]  /*1500*/  IMAD.SHL.U32 R6, R2, 0x4, RZ ;  /* 0x0000000402067824 */ /* 0x002fca00078e00ff */
[----:B------:R-:W1:Y:S01]  /*1510*/  LDS R5, [R6+UR8] ;  /* 0x0000000806057984 */ /* 0x000e620008000800 */
[----:B------:R-:W-:-:S05]  /*1520*/  IADD3 R2, P3, R6, UR24, RZ ;  /* 0x0000001806027c10 */ /* 0x000fca000ff7e0ff */
[----:B------:R-:W-:-:S05]  /*1530*/  IMAD.X R3, RZ, RZ, UR25, P3 ;  /* 0x00000019ff037e24 */ /* 0x000fca00098e06ff */
[----:B-1----:R1:W2:Y:S01]  /*1540*/  ATOMG.E.EXCH.STRONG.GPU PT, RZ, [R2], R5 ;  /* 0x0000000502ff73a8 */ /* 0x0022a200041ee100 */
[----:B------:R-:W-:-:S04]  /*1550*/  DEPBAR {5,4,3,2,1,0} ;  /* 0x0000003f0000791a */ /* 0x000fc80000000000 */
[----:B------:R1:W-:Y:S01]  /*1560*/  UTMACCTL.IV [UR24] ;  /* 0x00000000180079b9 */ /* 0x0003e20008000000 */
[----:B------:R-:W-:Y:S01]  /*1570*/  NOP ;  /* 0x0000000000007918 */ /* 0x000fe20000000000 */
.L_x_45:
[----:B------:R-:W-:Y:S05]  /*1580*/  @P0 BRA `(.L_x_46) ;  /* 0x00000000000c0947 */ /* 0x000fea0003800000 */
[----:B------:R0:W-:Y:S01]  /*1590*/  UTMACMDFLUSH ;  /* 0x00000000000079b7 */ /* 0x0001e20000000000 */
[----:B------:R-:W-:Y:S05]  /*15a0*/  @P0 BRA `(.L_x_46) ;  /* 0x0000000000040947 */ /* 0x000fea0003800000 */
[----:B------:R-:W-:-:S04]  /*15b0*/  DEPBAR.LE SB0, 0x0 ;  /* 0x000080000000791a */ /* 0x000fc80000000000 */
.L_x_46:
[----:B------:R-:W-:Y:S05]  /*15c0*/  WARPSYNC.ALL ;  /* 0x0000000000007948 */ /* 0x000fea0003800000 */
[----:B--2---:R-:W-:Y:S01]  /*15d0*/  BAR.SYNC.DEFER_BLOCKING 0x0 ;  /* 0x0000000000007b1d */ /* 0x004fe20000010000 */
[----:B------:R-:W-:Y:S01]  /*15e0*/  USHF.L.U32 UR7, UR36, 0x7, URZ ;  /* 0x0000000724077899 */ /* 0x000fe2000800063f */
[----:B------:R-:W-:Y:S01]  /*15f0*/  IMAD.MOV.U32 R61, RZ, RZ, RZ ;  /* 0x000000ffff3d7224 */ /* 0x000fe200078e00ff */
[----:B------:R-:W-:Y:S01]  /*1600*/  USHF.L.U32 UR11, UR37, 0x7, URZ ;  /* 0x00000007250b7899 */ /* 0x000fe2000800063f */
[----:B------:R-:W-:Y:S02]  /*1610*/  CS2R R62, SRZ ;  /* 0x00000000003e7805 */ /* 0x000fe4000001ff00 */
[----:B------:R-:W-:Y:S01]  /*1620*/  CS2R R64, SRZ ;  /* 0x0000000000407805 */ /* 0x000fe2000001ff00 */
[----:B------:R-:W-:Y:S01]  /*1630*/  VOTEU.ALL UP0, P2 ;  /* 0x00000000003f7886 */ /* 0x000fe20001000000 */
[----:B------:R-:W-:Y:S01]  /*1640*/  UMOV UR4, 0x1 ;  /* 0x0000000100047882 */ /* 0x000fe20000000000 */
[----:B------:R-:W-:-:S02]  /*1650*/  CS2R R66, SRZ ;  /* 0x0000000000427805 */ /* 0x000fc4000001ff00 */
[----:B------:R-:W-:Y:S02]  /*1660*/  CS2R R68, SRZ ;  /* 0x0000000000447805 */ /* 0x000fe4000001ff00 */
[----:B------:R-:W-:Y:S01]  /*1670*/  CS2R R70, SRZ ;  /* 0x0000000000467805 */ /* 0x000fe2000001ff00 */
[----:B------:R-:W-:-:S04]  /*1680*/  @!UP0 UIADD3 UR4, -UR4, 0x100000, URZ ;  /* 0x0010000004048890 */ /* 0x000fc8000fffe13f */
[----:B------:R-:W-:Y:S02]  /*1690*/  @!UP0 USHF.L.U32 UR5, UR4, 0xb, URZ ;  /* 0x0000000b04058899 */ /* 0x000fe4000800063f */
[----:B------:R-:W-:Y:S01]  /*16a0*/  @!UP0 USHF.L.U32 UR4, UR4, 0x1, URZ ;  /* 0x0000000104048899 */ /* 0x000fe2000800063f */
[----:B------:R-:W-:Y:S01]  /*16b0*/  CS2R R72, SRZ ;  /* 0x0000000000487805 */ /* 0x000fe2000001ff00 */
[----:B------:R-:W-:Y:S01]  /*16c0*/  VOTEU.ALL UP0, P2 ;  /* 0x00000000003f7886 */ /* 0x000fe20001000000 */
[----:B------:R-:W-:Y:S02]  /*16d0*/  CS2R R74, SRZ ;  /* 0x00000000004a7805 */ /* 0x000fe4000001ff00 */
[----:B------:R-:W-:Y:S02]  /*16e0*/  CS2R R76, SRZ ;  /* 0x00000000004c7805 */ /* 0x000fe4000001ff00 */
[----:B------:R-:W-:Y:S02]  /*16f0*/  CS2R R78, SRZ ;  /* 0x00000000004e7805 */ /* 0x000fe4000001ff00 */
[----:B------:R-:W-:-:S02]  /*1700*/  CS2R R80, SRZ ;  /* 0x0000000000507805 */ /* 0x000fc4000001ff00 */
[----:B------:R-:W-:Y:S02]  /*1710*/  CS2R R82, SRZ ;  /* 0x0000000000527805 */ /* 0x000fe4000001ff00 */
[----:B------:R-:W-:Y:S02]  /*1720*/  CS2R R84, SRZ ;  /* 0x0000000000547805 */ /* 0x000fe4000001ff00 */
[----:B------:R-:W-:Y:S01]  /*1730*/  CS2R R86, SRZ ;  /* 0x0000000000567805 */ /* 0x000fe2000001ff00 */
[----:B------:R-:W2:Y:S02]  /*1740*/  FENCE.VIEW.ASYNC.S ;  /* 0x00000000000073c6 */ /* 0x000ea40000000000 */
[----:B--2---:R2:W1:Y:S01]  /*1750*/  @!UP0 SYNCS.EXCH.64 URZ, [UR8+0x4000], UR4 ;  /* 0x00400004083f85b2 */ /* 0x0044620008000100 */
[----:B------:R-:W-:Y:S05]  /*1760*/  @!P1 BRA `(.L_x_47) ;  /* 0x0000000400f49947 */ /* 0x000fea0003800000 */
[----:B------:R-:W-:Y:S01]  /*1770*/  USHF.R.U32.HI UR16, URZ, 0x4, UR8 ;  /* 0x000000043f107899 */ /* 0x000fe20008011608 */
[----:B------:R-:W-:Y:S01]  /*1780*/  CS2R R88, SRZ ;  /* 0x0000000000587805 */ /* 0x000fe2000001ff00 */
[----:B--2---:R-:W-:Y:S01]  /*1790*/  UIADD3 UR4, UR8, 0x2000, URZ ;  /* 0x0000200008047890 */ /* 0x004fe2000fffe03f */
[----:B------:R-:W-:Y:S01]  /*17a0*/  CS2R R90, SRZ ;  /* 0x00000000005a7805 */ /* 0x000fe2000001ff00 */
[----:B------:R-:W-:Y:S01]  /*17b0*/  USGXT.U32 UR16, UR16, 0xe ;  /* 0x0000000e1010789a */ /* 0x000fe20008000000 */
[----:B------:R-:W-:Y:S01]  /*17c0*/  CS2R R92, SRZ ;  /* 0x00000000005c7805 */ /* 0x000fe2000001ff00 */
[----:B------:R-:W-:Y:S01]  /*17d0*/  USHF.R.U32.HI UR4, URZ, 0x4, UR4 ;  /* 0x000000043f047899 */ /* 0x000fe20008011604 */
[----:B------:R-:W-:Y:S01]  /*17e0*/  CS2R R94, SRZ ;  /* 0x00000000005e7805 */ /* 0x000fe2000001ff00 */
[----:B------:R-:W-:Y:S01]  /*17f0*/  UIADD3 UR12, UP0, UR16, 0x2, URZ ;  /* 0x00000002100c7890 */ /* 0x000fe2000ff1e03f */
[----:B------:R-:W-:Y:S01]  /*1800*/  CS2R R96, SRZ ;  /* 0x0000000000607805 */ /* 0x000fe2000001ff00 */
[----:B------:R-:W-:Y:S01]  /*1810*/  USGXT.U32 UR4, UR4, 0xe ;  /* 0x0000000e0404789a */ /* 0x000fe20008000000 */
[----:B------:R-:W-:Y:S01]  /*1820*/  CS2R R98, SRZ ;  /* 0x0000000000627805 */ /* 0x000fe2000001ff00 */
[----:B------:R-:W-:Y:S01]  /*1830*/  UMOV UR5, URZ ;  /* 0x0000003f00057c82 */ /* 0x000fe20008000000 */
[----:B------:R-:W-:Y:S01]  /*1840*/  CS2R R100, SRZ ;  /* 0x0000000000647805 */ /* 0x000fe2000001ff00 */
[----:B------:R-:W-:Y:S01]  /*1850*/  UIADD3.X UR13, UR5, -0x7fffffe0, URZ, UP0, !UPT ;  /* 0x80000020050d7890 */ /* 0x000fe200087fe43f */
        /* <DEDUP_REMOVED lines=56> */
[----:B------:R-:W-:Y:S01]  /*1be0*/  CS2R R86, SRZ ;  /* 0x0000000000567805 */ /* 0x000fe2000001ff00 */
[----:B------:R-:W-:Y:S01]  /*1bf0*/  UMOV UR14, 0xfffffffe ;  /* 0xfffffffe000e7882 */ /* 0x000fe20000000000 */
[----:B------:R-:W-:Y:S01]  /*1c00*/  UMOV UR15, 0x7fffffdf ;  /* 0x7fffffdf000f7882 */ /* 0x000fe20000000000 */
[----:B------:R-:W-:Y:S02]  /*1c10*/  UIADD3.64 UR28, UR12, 0xfe, URZ ;  /* 0x000000fe0c1c7897 */ /* 0x000fe4000fffe03f */
[----:B------:R-:W-:Y:S02]  /*1c20*/  UIADD3.64 UR14, UR4, -UR14, URZ ;  /* 0x8000000e040e7297 */ /* 0x000fe4000fffe03f */
[----:B------:R-:W-:Y:S01]  /*1c30*/  UIADD3.64 UR32, UR12, 0x100, URZ ;  /* 0x000001000c207897 */ /* 0x000fe2000fffe03f */
[----:B------:R-:W-:Y:S01]  /*1c40*/  UMOV UR10, URZ ;  /* 0x0000003f000a7c82 */ /* 0x000fe20008000000 */
[----:B------:R-:W-:Y:S01]  /*1c50*/  UMOV UR18, UR4 ;  /* 0x0000000400127c82 */ /* 0x000fe20008000000 */
[----:B------:R-:W-:-:S09]  /*1c60*/  UMOV UR19, 0x80000020 ;  /* 0x8000002000137882 */ /* 0x000fd20000000000 */
.L_x_49:
[----:B-1----:R-:W-:Y:S01]  /*1c70*/  BAR.SYNC.DEFER_BLOCKING 0x0 ;  /* 0x0000000000007b1d */ /* 0x002fe20000010000 */
[----:B----4-:R-:W-:Y:S01]  /*1c80*/  @!P2 IMAD.MOV.U32 R2, RZ, RZ, 0x4000 ;  /* 0x00004000ff02a424 */ /* 0x010fe200078e00ff */
[----:B------:R-:W-:Y:S02]  /*1c90*/  ELECT P0, URZ, PT ;  /* 0x00000000003f782f */ /* 0x000fe40003800000 */
[----:B------:R-:W-:Y:S02]  /*1ca0*/  ELECT P1, URZ, PT ;  /* 0x00000000003f782f */ /* 0x000fe40003820000 */
[C---:B------:R-:W-:Y:S01]  /*1cb0*/  ISETP.LT.U32.AND P0, PT, R4.reuse, 0x20, P0 ;  /* 0x000000200400780c */ /* 0x040fe20000701070 */
[----:B------:R-:W-:Y:S01]  /*1cc0*/  UMOV UR6, UR10 ;  /* 0x0000000a00067c82 */ /* 0x000fe20008000000 */
[----:B------:R-:W-:Y:S01]  /*1cd0*/  ISETP.LT.U32.AND P1, PT, R4, 0x20, P1 ;  /* 0x000000200400780c */ /* 0x000fe20000f21070 */
[----:B------:R-:W-:-:S10]  /*1ce0*/  UMOV UR17, 0x80000020 ;  /* 0x8000002000117882 */ /* 0x000fd40000000000 */
[----:B------:R-:W-:Y:S01]  /*1cf0*/  VOTEU.ANY UP0, P0 ;  /* 0x00000000003f7886 */ /* 0x000fe20000000100 */
[----:B------:R-:W-:Y:S01]  /*1d00*/  VOTEU.ANY UP2, P0 ;  /* 0x00000000003f7886 */ /* 0x000fe20000040100 */
[----:B------:R-:W-:Y:S01]  /*1d10*/  VOTEU.ANY UP1, P1 ;  /* 0x00000000003f7886 */ /* 0x000fe20000820100 */
[----:B------:R-:W-:Y:S01]  /*1d20*/  VOTEU.ANY UP3, P1 ;  /* 0x00000000003f7886 */ /* 0x000fe20000860100 */
[----:B------:R1:W-:Y:S01]  /*1d30*/  @!P2 SYNCS.ARRIVE.TRANS64 RZ, [UR8+0x4000], R2 ;  /* 0x00400002ffffa9a7 */ /* 0x0003e20008000008 */
[----:B------:R2:W-:Y:S06]  /*1d40*/  MEMBAR.ALL.CTA ;  /* 0x0000000000007992 */ /* 0x0005ec0000008000 */
[----:B--2---:R-:W2:Y:S01]  /*1d50*/  FENCE.VIEW.ASYNC.S ;  /* 0x00000000000073c6 */ /* 0x004ea20000000000 */
[----:B------:R-:W-:Y:S01]  /*1d60*/  @UP0 UIADD3 UR9, UR8, 0x4000, URZ ;  /* 0x0000400008090890 */ /* 0x000fe2000fffe03f */
[----:B------:R-:W-:Y:S01]  /*1d70*/  @UP0 UMOV UR26, UR20 ;  /* 0x00000014001a0c82 */ /* 0x000fe20008000000 */
[----:B------:R-:W-:Y:S01]  /*1d80*/  @UP0 UMOV UR27, UR21 ;  /* 0x00000015001b0c82 */ /* 0x000fe20008000000 */
[----:B------:R-:W-:-:S02]  /*1d90*/  @UP1 UIADD3 UR4, UR8, 0x2000, URZ ;  /* 0x0000200008041890 */ /* 0x000fc4000fffe03f */
[----:B------:R-:W-:Y:S01]  /*1da0*/  @UP1 UIADD3 UR5, UR8, 0x4000, URZ ;  /* 0x0000400008051890 */ /* 0x000fe2000fffe03f */
[----:B-1----:R-:W-:Y:S01]  /*1db0*/  SHF.L.U32 R2, R7, 0x1f, RZ ;  /* 0x0000001f07027819 */ /* 0x002fe200000006ff */
[----:B------:R-:W-:Y:S01]  /*1dc0*/  @UP1 UMOV UR30, UR22 ;  /* 0x00000016001e1c82 */ /* 0x000fe20008000000 */
[----:B------:R-:W-:Y:S01]  /*1dd0*/  @UP1 UMOV UR31, UR23 ;  /* 0x00000017001f1c82 */ /* 0x000fe20008000000 */
[----:B--2---:R-:W-:Y:S06]  /*1de0*/  BAR.SYNC.DEFER_BLOCKING 0x0 ;  /* 0x0000000000007b1d */ /* 0x004fec0000010000 */
[----:B------:R1:W-:Y:S02]  /*1df0*/  @UP2 UTMALDG.2D [UR8], [UR26] ;  /* 0x000000081a0025b4 */ /* 0x0003e40008008000 */
[----:B------:R-:W-:Y:S06]  /*1e00*/  BAR.SYNC.DEFER_BLOCKING 0x0 ;  /* 0x0000000000007b1d */ /* 0x000fec0000010000 */
[----:B------:R1:W-:Y:S02]  /*1e10*/  @UP3 UTMALDG.2D [UR4], [UR30] ;  /* 0x000000041e0035b4 */ /* 0x0003e40008008000 */
[----:B------:R-:W-:Y:S06]  /*1e20*/  BAR.SYNC.DEFER_BLOCKING 0x0 ;  /* 0x0000000000007b1d */ /* 0x000fec0000010000 */
[----:B------:R-:W2:Y:S02]  /*1e30*/  SYNCS.PHASECHK.TRANS64.TRYWAIT P0, [UR8+0x4000], R2 ;  /* 0x00400002ff0075a7 */ /* 0x000ea40008000148 */
[----:B-12---:R-:W-:Y:S05]  /*1e40*/  @!P0 BRA `(.L_x_48) ;  /* 0x0000000800148947 */ /* 0x006fea0003800000 */
.L_x_50:
[----:B------:R-:W-:Y:S02]  /*1e50*/  WARPGROUP.DEPBAR.LE gsb0, 0x0 ;  /* 0x00008000000079c5 */ /* 0x000fe40000010000 */
[----:B------:R-:W-:Y:S01]  /*1e60*/  WARPGROUP.ARRIVE ;  /* 0x00000000000079c5 */ /* 0x000fe20000000000 */
[----:B------:R-:W-:Y:S01]  /*1e70*/  UMOV UR30, UR18 ;  /* 0x00000012001e7c82 */ /* 0x000fe20008000000 */
[----:B------:R-:W-:Y:S01]  /*1e80*/  UMOV UR31, UR19 ;  /* 0x00000013001f7c82 */ /* 0x000fe20008000000 */
[----:B------:R-:W1:Y:S01]  /*1e90*/  LDC R2, c[0x0][0x230] ;  /* 0x00008c00ff027b82 */ /* 0x000e620000000800 */
[----:B------:R-:W-:Y:S01]  /*1ea0*/  UIADD3 UR10, UR10, 0x20, URZ ;  /* 0x000000200a0a7890 */ /* 0x000fe2000fffe03f */
[----:B------:R-:W-:Y:S01]  /*1eb0*/  LOP3.LUT R7, R7, 0x1, RZ, 0x3c, !PT ;  /* 0x0000000107077812 */ /* 0x000fe200078e3cff */
[----:B------:R-:W-:Y:S01]  /*1ec0*/  HGMMA.64x128x16.F32.BF16 R88, gdesc[UR16], R88 ;  /* 0x01e00000105879f0 */ /* 0x000fe20008701858 */
[----:B------:R-:W-:Y:S01]  /*1ed0*/  UMOV UR34, UR14 ;  /* 0x0000000e00227c82 */ /* 0x000fe20008000000 */
[----:B------:R-:W-:-:S02]  /*1ee0*/  UMOV UR35, UR15 ;  /* 0x0000000f00237c82 */ /* 0x000fc40008000000 */
[----:B-1----:R-:W-:-:S08]  /*1ef0*/  ISETP.LE.AND P0, PT, R2, UR10, PT ;  /* 0x0000000a02007c0c */ /* 0x002fd0000bf03270 */
[----:B------:R-:W-:-:S12]  /*1f00*/  HGMMA.64x128x16.F32.BF16 R88, gdesc[UR12], R88 ;  /* 0x01e000000c5879f0 */ /* 0x000fd80008701858 */
[----:B------:R-:W-:-:S12]  /*1f10*/  HGMMA.64x128x16.F32.BF16 R24, gdesc[UR28], R24 ;  /* 0x01e000001c1879f0 */ /* 0x000fd80008701818 */
[----:B------:R-:W-:Y:S01]  /*1f20*/  HGMMA.64x128x16.F32.BF16 R24, gdesc[UR32], R24, gsb0 ;  /* 0x01e00000201879f0 */ /* 0x000fe20008001818 */
[----:B------:R-:W-:Y:S05]  /*1f30*/  @!P0 BRA `(.L_x_49) ;  /* 0xfffffffc004c8947 */ /* 0x000fea000383ffff */
.L_x_47:
[----:B------:R-:W-:Y:S02]  /*1f40*/  WARPGROUP.DEPBAR.LE gsb0, 0x0 ;  /* 0x00008000000079c5 */ /* 0x000fe40000010000 */
[----:B-1----:R-:W-:Y:S01]  /*1f50*/  BAR.SYNC.DEFER_BLOCKING 0x0 ;  /* 0x0000000000007b1d */ /* 0x002fe20000010000 */
[C---:B----4-:R-:W-:Y:S01]  /*1f60*/  IMAD.SHL.U32 R2, R0.reuse, 0x80, RZ ;  /* 0x0000008000027824 */ /* 0x050fe200078e00ff */
[----:B------:R-:W-:Y:S01]  /*1f70*/  F2FP.BF16.F32.PACK_AB R88, R89, R88 ;  /* 0x000000585958723e */ /* 0x000fe200000010ff */
[----:B------:R-:W-:Y:S01]  /*1f80*/  IMAD.SHL.U32 R3, R0, 0x10, RZ ;  /* 0x0000001000037824 */ /* 0x000fe200078e00ff */
[----:B------:R-:W-:Y:S02]  /*1f90*/  ELECT P0, URZ, PT ;  /* 0x00000000003f782f */ /* 0x000fe40003800000 */
[----:B------:R-:W-:Y:S01]  /*1fa0*/  F2FP.BF16.F32.PACK_AB R89, R91, R90 ;  /* 0x0000005a5b59723e */ /* 0x000fe200000010ff */
[----:B------:R-:W-:Y:S01]  /*1fb0*/  UMOV UR14, UR11 ;  /* 0x0000000b000e7c82 */ /* 0x000fe20008000000 */
[----:B------:R-:W-:-:S02]  /*1fc0*/  LOP3.LUT R2, R2, 0x780, RZ, 0xc0, !PT ;  /* 0x0000078002027812 */ /* 0x000fc400078ec0ff */
[----:B------:R-:W-:Y:S02]  /*1fd0*/  F2FP.BF16.F32.PACK_AB R120, R121, R120 ;  /* 0x000000787978723e */ /* 0x000fe400000010ff */
[----:B------:R-:W-:Y:S01]  /*1fe0*/  LOP3.LUT R3, R2, 0x70, R3, 0xf8, !PT ;  /* 0x0000007002037812 */ /* 0x000fe200078ef803 */
[----:B------:R-:W-:Y:S01]  /*1ff0*/  IMAD.SHL.U32 R2, R0, 0x40, RZ ;  /* 0x0000004000027824 */ /* 0x000fe200078e00ff */
[----:B------:R-:W-:Y:S02]  /*2000*/  F2FP.BF16.F32.PACK_AB R90, R93, R92 ;  /* 0x0000005c5d5a723e */ /* 0x000fe400000010ff */
[--C-:B------:R-:W-:Y:S02]  /*2010*/  LOP3.LUT R3, R3, 0x10, R0.reuse, 0x78, !PT ;  /* 0x0000001003037812 */ /* 0x100fe400078e7800 */
[----:B------:R-:W-:Y:S02]  /*2020*/  SHF.R.U32.HI R0, RZ, 0x5, R0 ;  /* 0x00000005ff007819 */ /* 0x000fe40000011600 */
[----:B------:R-:W-:-:S02]  /*2030*/  LOP3.LUT R2, R3, 0x1800, R2, 0xf8, !PT ;  /* 0x0000180003027812 */ /* 0x000fc400078ef802 */
[----:B--2---:R-:W-:Y:S02]  /*2040*/  R2UR UR4, R0 ;  /* 0x00000000000472ca */ /* 0x004fe400000e0000 */
[C---:B------:R-:W-:Y:S01]  /*2050*/  LOP3.LUT R3, R2.reuse, 0x20, RZ, 0x3c, !PT ;  /* 0x0000002002037812 */ /* 0x040fe200078e3cff */
[----:B------:R-:W1:Y:S01]  /*2060*/  @!P2 SYNCS.CCTL.IV [UR8+0x4000] ;  /* 0x00400000ff00a9b1 */ /* 0x000e620008000008 */
[----:B------:R-:W-:Y:S01]  /*2070*/  F2FP.BF16.F32.PACK_AB R91, R95, R94 ;  /* 0x0000005e5f5b723e */ /* 0x000fe200000010ff */
[----:B------:R-:W-:Y:S01]  /*2080*/  VIADD R0, R2, UR8 ;  /* 0x0000000802007c36 */ /* 0x000fe20008000000 */
[----:B-1----:R-:W-:Y:S01]  /*2090*/  BAR.SYNC.DEFER_BLOCKING 0x0 ;  /* 0x0000000000007b1d */ /* 0x002fe20000010000 */
[----:B------:R-:W-:Y:S01]  /*20a0*/  F2FP.BF16.F32.PACK_AB R121, R123, R122 ;  /* 0x0000007a7b79723e */ /* 0x000fe200000010ff */
[----:B------:R-:W-:Y:S01]  /*20b0*/  VIADD R3, R3, UR8 ;  /* 0x0000000803037c36 */ /* 0x000fe20008000000 */
[----:B------:R-:W-:Y:S02]  /*20c0*/  F2FP.BF16.F32.PACK_AB R24, R25, R24 ;  /* 0x000000181918723e */ /* 0x000fe400000010ff */
[----:B------:R-:W-:-:S02]  /*20d0*/  F2FP.BF16.F32.PACK_AB R122, R125, R124 ;  /* 0x0000007c7d7a723e */ /* 0x000fc400000010ff */
[----:B------:R-:W-:Y:S01]  /*20e0*/  F2FP.BF16.F32.PACK_AB R123, R127, R126 ;  /* 0x0000007e7f7b723e */ /* 0x000fe200000010ff */
[----:B------:R-:W-:Y:S01]  /*20f0*/  ULOP3.LUT UR4, UR4, 0x1, URZ, 0xc0, !UPT ;  /* 0x0000000104047892 */ /* 0x000fe2000f8ec03f */
[----:B------:R-:W-:Y:S02]  /*2100*/  F2FP.BF16.F32.PACK_AB R25, R27, R26 ;  /* 0x0000001a1b19723e */ /* 0x000fe400000010ff */
[----:B------:R-:W-:Y:S01]  /*2110*/  F2FP.BF16.F32.PACK_AB R56, R57, R56 ;  /* 0x000000383938723e */ /* 0x000fe200000010ff */
[----:B------:R-:W-:Y:S01]  /*2120*/  ULEA UR13, UR4, UR7, 0x6 ;  /* 0x00000007040d7291 */ /* 0x000fe2000f8e303f */
[----:B------:R-:W-:Y:S01]  /*2130*/  F2FP.BF16.F32.PACK_AB R96, R97, R96 ;  /* 0x000000606160723e */ /* 0x000fe200000010ff */
[----:B------:R-:W-:Y:S01]  /*2140*/  ULEA UR12, UR4, UR8, 0xe ;  /* 0x00000008040c7291 */ /* 0x000fe2000f8e703f */
[----:B------:R-:W-:Y:S02]  /*2150*/  F2FP.BF16.F32.PACK_AB R26, R29, R28 ;  /* 0x0000001c1d1a723e */ /* 0x000fe400000010ff */
[----:B------:R-:W-:-:S02]  /*2160*/  F2FP.BF16.F32.PACK_AB R27, R31, R30 ;  /* 0x0000001e1f1b723e */ /* 0x000fc400000010ff */
[----:B------:R-:W-:Y:S02]  /*2170*/  F2FP.BF16.F32.PACK_AB R57, R59, R58 ;  /* 0x0000003a3b39723e */ /* 0x000fe400000010ff */
[----:B------:R-:W-:Y:S02]  /*2180*/  ISETP.LT.U32.AND P0, PT, R4, 0x40, P0 ;  /* 0x000000400400780c */ /* 0x000fe40000701070 */
[----:B------:R-:W-:Y:S01]  /*2190*/  F2FP.BF16.F32.PACK_AB R97, R99, R98 ;  /* 0x000000626361723e */ /* 0x000fe200000010ff */
[----:B------:R-:W-:Y:S01]  /*21a0*/  STSM.16.M88.4 [R0], R88 ;  /* 0x0000005800007844 */ /* 0x000fe20000000200 */
[----:B------:R-:W-:Y:S02]  /*21b0*/  F2FP.BF16.F32.PACK_AB R128, R129, R128 ;  /* 0x000000808180723e */ /* 0x000fe400000010ff */
[----:B------:R-:W-:Y:S01]  /*21c0*/  F2FP.BF16.F32.PACK_AB R58, R61, R60 ;  /* 0x0000003c3d3a723e */ /* 0x000fe200000010ff */
[----:B------:R-:W-:Y:S01]  /*21d0*/  STSM.16.M88.4 [R0+0x4000], R120 ;  /* 0x0040007800007844 */ /* 0x000fe20000000200 */
[----:B------:R-:W-:-:S02]  /*21e0*/  F2FP.BF16.F32.PACK_AB R59, R63, R62 ;  /* 0x0000003e3f3b723e */ /* 0x000fc400000010ff */
[----:B------:R-:W-:Y:S01]  /*21f0*/  LOP3.LUT R4, R2, 0x40, RZ, 0x3c, !PT ;  /* 0x0000004002047812 */ /* 0x000fe200078e3cff */
[----:B------:R-:W-:Y:S01]  /*2200*/  STSM.16.M88.4 [R0+0x2000], R24 ;  /* 0x0020001800007844 */ /* 0x000fe20000000200 */
[----:B------:R-:W-:Y:S01]  /*2210*/  F2FP.BF16.F32.PACK_AB R98, R101, R100 ;  /* 0x000000646562723e */ /* 0x000fe200000010ff */
[----:B------:R-:W-:Y:S01]  /*2220*/  VOTEU.ANY UP0, P0 ;  /* 0x00000000003f7886 */ /* 0x000fe20000000100 */
[----:B------:R-:W-:Y:S01]  /*2230*/  F2FP.BF16.F32.PACK_AB R99, R103, R102 ;  /* 0x000000666763723e */ /* 0x000fe200000010ff */
[----:B------:R-:W-:Y:S01]  /*2240*/  STSM.16.M88.4 [R0+0x6000], R56 ;  /* 0x0060003800007844 */ /* 0x000fe20000000200 */
[----:B------:R-:W-:Y:S01]  /*2250*/  F2FP.BF16.F32.PACK_AB R129, R131, R130 ;  /* 0x000000828381723e */ /* 0x000fe200000010ff */
[----:B------:R-:W-:Y:S01]  /*2260*/  VIADD R4, R4, UR8 ;  /* 0x0000000804047c36 */ /* 0x000fe20008000000 */
[----:B------:R-:W-:Y:S01]  /*2270*/  F2FP.BF16.F32.PACK_AB R32, R33, R32 ;  /* 0x000000202120723e */ /* 0x000fe200000010ff */
[----:B------:R-:W-:Y:S01]  /*2280*/  STSM.16.M88.4 [R3], R96 ;  /* 0x0000006003007844 */ /* 0x000fe20000000200 */
[----:B------:R-:W-:Y:S01]  /*2290*/  F2FP.BF16.F32.PACK_AB R130, R133, R132 ;  /* 0x000000848582723e */ /* 0x000fe200000010ff */
[----:B------:R-:W-:Y:S01]  /*22a0*/  VOTEU.ANY UP1, P0 ;  /* 0x00000000003f7886 */ /* 0x000fe20000020100 */
[----:B------:R-:W-:Y:S01]  /*22b0*/  F2FP.BF16.F32.PACK_AB R131, R135, R134 ;  /* 0x000000868783723e */ /* 0x000fe200000010ff */
[----:B------:R-:W-:Y:S01]  /*22c0*/  @UP0 UMOV UR4, UR24 ;  /* 0x0000001800040c82 */ /* 0x000fe20008000000 */
[----:B------:R-:W-:Y:S01]  /*22d0*/  F2FP.BF16.F32.PACK_AB R33, R35, R34 ;  /* 0x000000222321723e */ /* 0x000fe200000010ff */
[----:B------:R-:W-:Y:S01]  /*22e0*/  @UP0 UMOV UR5, UR25 ;  /* 0x0000001900050c82 */ /* 0x000fe20008000000 */
[----:B------:R-:W-:Y:S01]  /*22f0*/  F2FP.BF16.F32.PACK_AB R64, R65, R64 ;  /* 0x000000404140723e */ /* 0x000fe200000010ff */
[----:B------:R-:W-:Y:S01]  /*2300*/  STSM.16.M88.4 [R3+0x4000], R128 ;  /* 0x0040008003007844 */ /* 0x000fe20000000200 */
[----:B------:R-:W-:-:S02]  /*2310*/  F2FP.BF16.F32.PACK_AB R104, R105, R104 ;  /* 0x000000686968723e */ /* 0x000fc400000010ff */
[----:B------:R-:W-:Y:S02]  /*2320*/  F2FP.BF16.F32.PACK_AB R34, R37, R36 ;  /* 0x000000242522723e */ /* 0x000fe400000010ff */
[----:B------:R-:W-:Y:S02]  /*2330*/  F2FP.BF16.F32.PACK_AB R35, R39, R38 ;  /* 0x000000262723723e */ /* 0x000fe400000010ff */
[----:B------:R-:W-:Y:S02]  /*2340*/  F2FP.BF16.F32.PACK_AB R65, R67, R66 ;  /* 0x000000424341723e */ /* 0x000fe400000010ff */
[----:B------:R-:W-:Y:S01]  /*2350*/  F2FP.BF16.F32.PACK_AB R105, R107, R106 ;  /* 0x0000006a6b69723e */ /* 0x000fe200000010ff */
[----:B------:R-:W-:Y:S01]  /*2360*/  STSM.16.M88.4 [R3+0x2000], R32 ;  /* 0x0020002003007844 */ /* 0x000fe20000000200 */
[----:B------:R-:W-:Y:S02]  /*2370*/  F2FP.BF16.F32.PACK_AB R136, R137, R136 ;  /* 0x000000888988723e */ /* 0x000fe400000010ff */
[----:B------:R-:W-:-:S02]  /*2380*/  F2FP.BF16.F32.PACK_AB R66, R69, R68 ;  /* 0x000000444542723e */ /* 0x000fc400000010ff */
[----:B------:R-:W-:Y:S02]  /*2390*/  F2FP.BF16.F32.PACK_AB R67, R71, R70 ;  /* 0x000000464743723e */ /* 0x000fe400000010ff */
[----:B------:R-:W-:Y:S02]  /*23a0*/  LOP3.LUT R2, R2, 0x60, RZ, 0x3c, !PT ;  /* 0x0000006002027812 */ /* 0x000fe400078e3cff */
[----:B------:R-:W-:Y:S01]  /*23b0*/  F2FP.BF16.F32.PACK_AB R106, R109, R108 ;  /* 0x0000006c6d6a723e */ /* 0x000fe200000010ff */
[----:B------:R-:W-:Y:S01]  /*23c0*/  STSM.16.M88.4 [R3+0x6000], R64 ;  /* 0x0060004003007844 */ /* 0x000fe20000000200 */
[----:B------:R-:W-:Y:S01]  /*23d0*/  F2FP.BF16.F32.PACK_AB R107, R111, R110 ;  /* 0x0000006e6f6b723e */ /* 0x000fe200000010ff */
[----:B------:R-:W-:Y:S01]  /*23e0*/  VIADD R2, R2, UR8 ;  /* 0x0000000802027c36 */ /* 0x000fe20008000000 */
[----:B------:R-:W-:Y:S02]  /*23f0*/  F2FP.BF16.F32.PACK_AB R137, R139, R138 ;  /* 0x0000008a8b89723e */ /* 0x000fe400000010ff */
[----:B------:R-:W-:Y:S01]  /*2400*/  F2FP.BF16.F32.PACK_AB R40, R41, R40 ;  /* 0x000000282928723e */ /* 0x000fe200000010ff */
[----:B------:R-:W-:Y:S01]  /*2410*/  STSM.16.M88.4 [R4], R104 ;  /* 0x0000006804007844 */ /* 0x000fe20000000200 */
[----:B------:R-:W-:-:S02]  /*2420*/  F2FP.BF16.F32.PACK_AB R138, R141, R140 ;  /* 0x0000008c8d8a723e */ /* 0x000fc400000010ff */
[----:B------:R-:W-:Y:S02]  /*2430*/  F2FP.BF16.F32.PACK_AB R139, R143, R142 ;  /* 0x0000008e8f8b723e */ /* 0x000fe400000010ff */
[----:B------:R-:W-:Y:S02]  /*2440*/  F2FP.BF16.F32.PACK_AB R41, R43, R42 ;  /* 0x0000002a2b29723e */ /* 0x000fe400000010ff */
[----:B------:R-:W-:Y:S01]  /*2450*/  F2FP.BF16.F32.PACK_AB R72, R73, R72 ;  /* 0x000000484948723e */ /* 0x000fe200000010ff */
[----:B------:R-:W-:Y:S01]  /*2460*/  STSM.16.M88.4 [R4+0x4000], R136 ;  /* 0x0040008804007844 */ /* 0x000fe20000000200 */
[----:B------:R-:W-:Y:S02]  /*2470*/  F2FP.BF16.F32.PACK_AB R112, R113, R112 ;  /* 0x000000707170723e */ /* 0x000fe400000010ff */
[----:B------:R-:W-:Y:S02]  /*2480*/  F2FP.BF16.F32.PACK_AB R42, R45, R44 ;  /* 0x0000002c2d2a723e */ /* 0x000fe400000010ff */
[----:B------:R-:W-:-:S02]  /*2490*/  F2FP.BF16.F32.PACK_AB R43, R47, R46 ;  /* 0x0000002e2f2b723e */ /* 0x000fc400000010ff */
[----:B------:R-:W-:Y:S02]  /*24a0*/  F2FP.BF16.F32.PACK_AB R73, R75, R74 ;  /* 0x0000004a4b49723e */ /* 0x000fe400000010ff */
[----:B------:R-:W-:Y:S01]  /*24b0*/  F2FP.BF16.F32.PACK_AB R113, R115, R114 ;  /* 0x000000727371723e */ /* 0x000fe200000010ff */
[----:B------:R-:W-:Y:S01]  /*24c0*/  STSM.16.M88.4 [R4+0x2000], R40 ;  /* 0x0020002804007844 */ /* 0x000fe20000000200 */
[----:B------:R-:W-:Y:S02]  /*24d0*/  F2FP.BF16.F32.PACK_AB R144, R145, R144 ;  /* 0x000000909190723e */ /* 0x000fe400000010ff */
[----:B------:R-:W-:Y:S02]  /*24e0*/  F2FP.BF16.F32.PACK_AB R74, R77, R76 ;  /* 0x0000004c4d4a723e */ /* 0x000fe400000010ff */
[----:B------:R-:W-:Y:S02]  /*24f0*/  F2FP.BF16.F32.PACK_AB R75, R79, R78 ;  /* 0x0000004e4f4b723e */ /* 0x000fe400000010ff */
[----:B------:R-:W-:-:S02]  /*2500*/  F2FP.BF16.F32.PACK_AB R114, R117, R116 ;  /* 0x000000747572723e */ /* 0x000fc400000010ff */
[----:B------:R-:W-:Y:S01]  /*2510*/  F2FP.BF16.F32.PACK_AB R115, R119, R118 ;  /* 0x000000767773723e */ /* 0x000fe200000010ff */
[----:B------:R-:W-:Y:S01]  /*2520*/  STSM.16.M88.4 [R4+0x6000], R72 ;  /* 0x0060004804007844 */ /* 0x000fe20000000200 */
[----:B------:R-:W-:Y:S02]  /*2530*/  F2FP.BF16.F32.PACK_AB R145, R147, R146 ;  /* 0x000000929391723e */ /* 0x000fe400000010ff */
[----:B------:R-:W-:Y:S01]  /*2540*/  F2FP.BF16.F32.PACK_AB R48, R49, R48 ;  /* 0x000000303130723e */ /* 0x000fe200000010ff */
[----:B------:R-:W-:Y:S01]  /*2550*/  STSM.16.M88.4 [R2], R112 ;  /* 0x0000007002007844 */ /* 0x000fe20000000200 */
[----:B------:R-:W-:Y:S02]  /*2560*/  F2FP.BF16.F32.PACK_AB R146, R149, R148 ;  /* 0x000000949592723e */ /* 0x000fe400000010ff */
[----:B------:R-:W-:Y:S02]  /*2570*/  F2FP.BF16.F32.PACK_AB R147, R151, R150 ;  /* 0x000000969793723e */ /* 0x000fe400000010ff */
[----:B------:R-:W-:-:S02]  /*2580*/  F2FP.BF16.F32.PACK_AB R49, R51, R50 ;  /* 0x000000323331723e */ /* 0x000fc400000010ff */
[----:B------:R-:W-:Y:S01]  /*2590*/  F2FP.BF16.F32.PACK_AB R80, R81, R80 ;  /* 0x000000505150723e */ /* 0x000fe200000010ff */
[----:B------:R-:W-:Y:S01]  /*25a0*/  STSM.16.M88.4 [R2+0x4000], R144 ;  /* 0x0040009002007844 */ /* 0x000fe20000000200 */
[----:B------:R-:W-:Y:S02]  /*25b0*/  F2FP.BF16.F32.PACK_AB R50, R53, R52 ;  /* 0x000000343532723e */ /* 0x000fe400000010ff */
[----:B------:R-:W-:Y:S02]  /*25c0*/  F2FP.BF16.F32.PACK_AB R51, R55, R54 ;  /* 0x000000363733723e */ /* 0x000fe400000010ff */
[----:B------:R-:W-:Y:S02]  /*25d0*/  F2FP.BF16.F32.PACK_AB R81, R83, R82 ;  /* 0x000000525351723e */ /* 0x000fe400000010ff */
[----:B------:R-:W-:Y:S01]  /*25e0*/  F2FP.BF16.F32.PACK_AB R82, R85, R84 ;  /* 0x000000545552723e */ /* 0x000fe200000010ff */
[----:B------:R-:W-:Y:S01]  /*25f0*/  STSM.16.M88.4 [R2+0x2000], R48 ;  /* 0x0020003002007844 */ /* 0x000fe20000000200 */
[----:B------:R-:W-:-:S05]  /*2600*/  F2FP.BF16.F32.PACK_AB R83, R87, R86 ;  /* 0x000000565753723e */ /* 0x000fca00000010ff */
[----:B------:R-:W-:Y:S01]  /*2610*/  STSM.16.M88.4 [R2+0x6000], R80 ;  /* 0x0060005002007844 */ /* 0x000fe20000000200 */
[----:B------:R1:W-:Y:S06]  /*2620*/  MEMBAR.ALL.CTA ;  /* 0x0000000000007992 */ /* 0x0003ec0000008000 */
[----:B-1----:R-:W1:Y:S02]  /*2630*/  FENCE.VIEW.ASYNC.S ;  /* 0x00000000000073c6 */ /* 0x002e640000000000 */
[----:B-1----:R-:W-:Y:S06]  /*2640*/  BAR.SYNC.DEFER_BLOCKING 0x0 ;  /* 0x0000000000007b1d */ /* 0x002fec0000010000 */
[----:B------:R1:W-:Y:S01]  /*2650*/  @UP1 UTMASTG.2D [UR12], [UR4] ;  /* 0x0000000c040013b5 */ /* 0x0003e20008008000 */
[----:B------:R0:W-:Y:S01]  /*2660*/  UTMACMDFLUSH ;  /* 0x00000000000079b7 */ /* 0x0001e20000000000 */
[----:B------:R-:W-:-:S04]  /*2670*/  DEPBAR.LE SB0, 0x0 ;  /* 0x000080000000791a */ /* 0x000fc80000000000 */
[----:B------:R-:W-:Y:S06]  /*2680*/  BAR.SYNC.DEFER_BLOCKING 0x0 ;  /* 0x0000000000007b1d */ /* 0x000fec0000010000 */
[----:B-1----:R-:W-:Y:S05]  /*2690*/  EXIT ;  /* 0x000000000000794d */ /* 0x002fea0003800000 */
.L_x_48:
[----:B------:R-:W1:Y:S02]  /*26a0*/  SYNCS.PHASECHK.TRANS64.TRYWAIT P0, [UR8+0x4000], R2 ;  /* 0x00400002ff0075a7 */ /* 0x000e640008000148 */
[----:B-1----:R-:W-:Y:S05]  /*26b0*/  @!P0 BRA `(.L_x_48) ;  /* 0xfffffffc00f88947 */ /* 0x002fea000383ffff */
[----:B------:R-:W-:Y:S05]  /*26c0*/  BRA `(.L_x_50) ;  /* 0xfffffff400e07947 */ /* 0x000fea000383ffff */
.L_x_51:
[----:B------:R-:W-:-:S00]  /*26d0*/  BRA `(.L_x_51) ;  /* 0xfffffffc00fc7947 */ /* 0x000fc0000383ffff */
[----:B------:R-:W-:-:S00]  /*26e0*/  NOP ;  /* 0x0000000000007918 */ /* 0x000fc00000000000 */
        /* <DEDUP_REMOVED lines=9> */
.L_x_52:


//--------------------- .nv.shared.gluon_wgmma    --------------------------
	.section	.nv.shared.gluon_wgmma,"aw",@nobits
	.sectionflags	@""
	.align	16
	.zero		1024


//--------------------- .nv.shared.reserved.0     --------------------------
	.section	.nv.shared.reserved.0,"aw",@nobits
	.weak		__nv_reservedSMEM_offset_0_alias
	.size		__nv_reservedSMEM_offset_0_alias, 0, 0
	.other		__nv_reservedSMEM_offset_0_alias,@"STO_CUDA_RESERVED_SHARED STV_DEFAULT"
__nv_reservedSMEM_offset_0_alias:
	.zero		0


//--------------------- .nv.constant0.gluon_wgmma --------------------------
	.section	.nv.constant0.gluon_wgmma,"a",@progbits
	.sectionflags	@""
	.align	4
.nv.constant0.gluon_wgmma:
	.zero		608


//--------------------- SYMBOLS --------------------------

	.type		.nv.reservedSmem.offset0,@object
	.size		.nv.reservedSmem.offset0,0x4
